//
// Generated by NVIDIA NVVM Compiler
//
// Compiler Build ID: CL-36424714
// Cuda compilation tools, release 13.0, V13.0.88
// Based on NVVM 20.0.0
//

.version 9.0
.target sm_100
.address_size 64

	// .globl	_Z21FlashAttentionForwardPKfS0_S0_PfS1_S1_f

.visible .entry _Z21FlashAttentionForwardPKfS0_S0_PfS1_S1_f(
	.param .u64 .ptr .align 1 _Z21FlashAttentionForwardPKfS0_S0_PfS1_S1_f_param_0,
	.param .u64 .ptr .align 1 _Z21FlashAttentionForwardPKfS0_S0_PfS1_S1_f_param_1,
	.param .u64 .ptr .align 1 _Z21FlashAttentionForwardPKfS0_S0_PfS1_S1_f_param_2,
	.param .u64 .ptr .align 1 _Z21FlashAttentionForwardPKfS0_S0_PfS1_S1_f_param_3,
	.param .u64 .ptr .align 1 _Z21FlashAttentionForwardPKfS0_S0_PfS1_S1_f_param_4,
	.param .u64 .ptr .align 1 _Z21FlashAttentionForwardPKfS0_S0_PfS1_S1_f_param_5,
	.param .f32 _Z21FlashAttentionForwardPKfS0_S0_PfS1_S1_f_param_6
)
{
	.local .align 16 .b8 	__local_depot0[132096];
	.reg .b64 	%SP;
	.reg .b64 	%SPL;
	.reg .pred 	%p<11>;
	.reg .b32 	%r<38>;
	.reg .b32 	%f<556>;
	.reg .b64 	%rd<49>;

	mov.u64 	%SPL, __local_depot0;
	ld.param.u64 	%rd16, [_Z21FlashAttentionForwardPKfS0_S0_PfS1_S1_f_param_0];
	ld.param.u64 	%rd17, [_Z21FlashAttentionForwardPKfS0_S0_PfS1_S1_f_param_1];
	ld.param.u64 	%rd18, [_Z21FlashAttentionForwardPKfS0_S0_PfS1_S1_f_param_2];
	ld.param.f32 	%f135, [_Z21FlashAttentionForwardPKfS0_S0_PfS1_S1_f_param_6];
	add.u64 	%rd1, %SPL, 0;
	add.u64 	%rd2, %SPL, 65536;
	add.u64 	%rd3, %SPL, 131072;
	mov.u32 	%r1, %tid.x;
	setp.gt.u32 	%p2, %r1, 127;
	@%p2 bra 	$L__BB0_2;
	cvta.to.global.u64 	%rd23, %rd17;
	cvta.to.global.u64 	%rd24, %rd18;
	shl.b32 	%r7, %r1, 1;
	mul.wide.u32 	%rd25, %r7, 4;
	add.s64 	%rd26, %rd23, %rd25;
	ld.global.f32 	%f136, [%rd26];
	add.s64 	%rd27, %rd2, %rd25;
	add.s64 	%rd28, %rd24, %rd25;
	ld.global.f32 	%f137, [%rd28];
	add.s64 	%rd29, %rd3, %rd25;
	ld.global.f32 	%f138, [%rd26+4];
	st.local.v2.f32 	[%rd27], {%f136, %f138};
	ld.global.f32 	%f139, [%rd28+4];
	st.local.v2.f32 	[%rd29], {%f137, %f139};
$L__BB0_2:
	setp.gt.u32 	%p3, %r1, 127;
	bar.sync 	0;
	@%p3 bra 	$L__BB0_4;
	shl.b32 	%r8, %r1, 1;
	cvta.to.global.u64 	%rd30, %rd16;
	mul.wide.u32 	%rd31, %r8, 4;
	add.s64 	%rd32, %rd30, %rd31;
	ld.global.f32 	%f140, [%rd32];
	add.s64 	%rd33, %rd1, %rd31;
	ld.global.f32 	%f141, [%rd32+4];
	st.local.v2.f32 	[%rd33], {%f140, %f141};
$L__BB0_4:
	setp.gt.u32 	%p4, %r1, 127;
	bar.sync 	0;
	@%p4 bra 	$L__BB0_11;
	shl.b32 	%r10, %r1, 1;
	mul.wide.u32 	%rd34, %r10, 4;
	add.s64 	%rd35, %rd1, %rd34;
	ld.local.v2.f32 	{%f1, %f2}, [%rd35];
	add.s64 	%rd46, %rd2, 32;
	mul.wide.u32 	%rd36, %r1, 512;
	or.b64  	%rd5, %rd36, 16;
	add.s64 	%rd47, %rd1, %rd5;
	mov.f32 	%f554, 0fE0AD78EC;
	mov.b32 	%r35, 0;
	mov.u64 	%rd45, %rd47;
$L__BB0_6:
	ld.local.v4.f32 	{%f143, %f144, %f145, %f146}, [%rd46+-32];
	fma.rn.f32 	%f147, %f1, %f143, 0f00000000;
	fma.rn.f32 	%f148, %f2, %f144, %f147;
	mul.f32 	%f149, %f135, %f148;
	max.f32 	%f150, %f554, %f149;
	fma.rn.f32 	%f151, %f1, %f145, 0f00000000;
	fma.rn.f32 	%f152, %f2, %f146, %f151;
	mul.f32 	%f153, %f135, %f152;
	max.f32 	%f154, %f150, %f153;
	ld.local.v4.f32 	{%f155, %f156, %f157, %f158}, [%rd46+-16];
	fma.rn.f32 	%f159, %f1, %f155, 0f00000000;
	fma.rn.f32 	%f160, %f2, %f156, %f159;
	mul.f32 	%f161, %f135, %f160;
	max.f32 	%f162, %f154, %f161;
	fma.rn.f32 	%f163, %f1, %f157, 0f00000000;
	fma.rn.f32 	%f164, %f2, %f158, %f163;
	mul.f32 	%f165, %f135, %f164;
	st.local.v4.f32 	[%rd45+-16], {%f149, %f153, %f161, %f165};
	max.f32 	%f166, %f162, %f165;
	ld.local.v4.f32 	{%f167, %f168, %f169, %f170}, [%rd46];
	fma.rn.f32 	%f171, %f1, %f167, 0f00000000;
	fma.rn.f32 	%f172, %f2, %f168, %f171;
	mul.f32 	%f173, %f135, %f172;
	max.f32 	%f174, %f166, %f173;
	fma.rn.f32 	%f175, %f1, %f169, 0f00000000;
	fma.rn.f32 	%f176, %f2, %f170, %f175;
	mul.f32 	%f177, %f135, %f176;
	max.f32 	%f178, %f174, %f177;
	ld.local.v4.f32 	{%f179, %f180, %f181, %f182}, [%rd46+16];
	fma.rn.f32 	%f183, %f1, %f179, 0f00000000;
	fma.rn.f32 	%f184, %f2, %f180, %f183;
	mul.f32 	%f185, %f135, %f184;
	max.f32 	%f186, %f178, %f185;
	fma.rn.f32 	%f187, %f1, %f181, 0f00000000;
	fma.rn.f32 	%f188, %f2, %f182, %f187;
	mul.f32 	%f189, %f135, %f188;
	st.local.v4.f32 	[%rd45], {%f173, %f177, %f185, %f189};
	max.f32 	%f554, %f186, %f189;
	add.s32 	%r35, %r35, 8;
	add.s64 	%rd46, %rd46, 64;
	add.s64 	%rd45, %rd45, 32;
	setp.ne.s32 	%p5, %r35, 128;
	@%p5 bra 	$L__BB0_6;
	add.s64 	%rd48, %rd2, %rd5;
	mov.f32 	%f555, 0f00000000;
	mov.b32 	%r36, 0;
$L__BB0_8:
	ld.local.v4.f32 	{%f191, %f192, %f193, %f194}, [%rd47+-16];
	sub.f32 	%f195, %f191, %f554;
	fma.rn.f32 	%f196, %f195, 0f3BBB989D, 0f3F000000;
	cvt.sat.f32.f32 	%f197, %f196;
	mov.f32 	%f198, 0f4B400001;
	mov.f32 	%f199, 0f437C0000;
	fma.rm.f32 	%f200, %f197, %f199, %f198;
	add.f32 	%f201, %f200, 0fCB40007F;
	neg.f32 	%f202, %f201;
	fma.rn.f32 	%f203, %f195, 0f3FB8AA3B, %f202;
	fma.rn.f32 	%f204, %f195, 0f32A57060, %f203;
	mov.b32 	%r12, %f200;
	shl.b32 	%r13, %r12, 23;
	mov.b32 	%f205, %r13;
	ex2.approx.ftz.f32 	%f206, %f204;
	mul.f32 	%f207, %f206, %f205;
	add.f32 	%f208, %f555, %f207;
	sub.f32 	%f209, %f192, %f554;
	fma.rn.f32 	%f210, %f209, 0f3BBB989D, 0f3F000000;
	cvt.sat.f32.f32 	%f211, %f210;
	fma.rm.f32 	%f212, %f211, %f199, %f198;
	add.f32 	%f213, %f212, 0fCB40007F;
	neg.f32 	%f214, %f213;
	fma.rn.f32 	%f215, %f209, 0f3FB8AA3B, %f214;
	fma.rn.f32 	%f216, %f209, 0f32A57060, %f215;
	mov.b32 	%r14, %f212;
	shl.b32 	%r15, %r14, 23;
	mov.b32 	%f217, %r15;
	ex2.approx.ftz.f32 	%f218, %f216;
	mul.f32 	%f219, %f218, %f217;
	add.f32 	%f220, %f208, %f219;
	sub.f32 	%f221, %f193, %f554;
	fma.rn.f32 	%f222, %f221, 0f3BBB989D, 0f3F000000;
	cvt.sat.f32.f32 	%f223, %f222;
	fma.rm.f32 	%f224, %f223, %f199, %f198;
	add.f32 	%f225, %f224, 0fCB40007F;
	neg.f32 	%f226, %f225;
	fma.rn.f32 	%f227, %f221, 0f3FB8AA3B, %f226;
	fma.rn.f32 	%f228, %f221, 0f32A57060, %f227;
	mov.b32 	%r16, %f224;
	shl.b32 	%r17, %r16, 23;
	mov.b32 	%f229, %r17;
	ex2.approx.ftz.f32 	%f230, %f228;
	mul.f32 	%f231, %f230, %f229;
	add.f32 	%f232, %f220, %f231;
	sub.f32 	%f233, %f194, %f554;
	fma.rn.f32 	%f234, %f233, 0f3BBB989D, 0f3F000000;
	cvt.sat.f32.f32 	%f235, %f234;
	fma.rm.f32 	%f236, %f235, %f199, %f198;
	add.f32 	%f237, %f236, 0fCB40007F;
	neg.f32 	%f238, %f237;
	fma.rn.f32 	%f239, %f233, 0f3FB8AA3B, %f238;
	fma.rn.f32 	%f240, %f233, 0f32A57060, %f239;
	mov.b32 	%r18, %f236;
	shl.b32 	%r19, %r18, 23;
	mov.b32 	%f241, %r19;
	ex2.approx.ftz.f32 	%f242, %f240;
	mul.f32 	%f243, %f242, %f241;
	st.local.v4.f32 	[%rd48+-16], {%f207, %f219, %f231, %f243};
	add.f32 	%f244, %f232, %f243;
	ld.local.v4.f32 	{%f245, %f246, %f247, %f248}, [%rd47];
	sub.f32 	%f249, %f245, %f554;
	fma.rn.f32 	%f250, %f249, 0f3BBB989D, 0f3F000000;
	cvt.sat.f32.f32 	%f251, %f250;
	fma.rm.f32 	%f252, %f251, %f199, %f198;
	add.f32 	%f253, %f252, 0fCB40007F;
	neg.f32 	%f254, %f253;
	fma.rn.f32 	%f255, %f249, 0f3FB8AA3B, %f254;
	fma.rn.f32 	%f256, %f249, 0f32A57060, %f255;
	mov.b32 	%r20, %f252;
	shl.b32 	%r21, %r20, 23;
	mov.b32 	%f257, %r21;
	ex2.approx.ftz.f32 	%f258, %f256;
	mul.f32 	%f259, %f258, %f257;
	add.f32 	%f260, %f244, %f259;
	sub.f32 	%f261, %f246, %f554;
	fma.rn.f32 	%f262, %f261, 0f3BBB989D, 0f3F000000;
	cvt.sat.f32.f32 	%f263, %f262;
	fma.rm.f32 	%f264, %f263, %f199, %f198;
	add.f32 	%f265, %f264, 0fCB40007F;
	neg.f32 	%f266, %f265;
	fma.rn.f32 	%f267, %f261, 0f3FB8AA3B, %f266;
	fma.rn.f32 	%f268, %f261, 0f32A57060, %f267;
	mov.b32 	%r22, %f264;
	shl.b32 	%r23, %r22, 23;
	mov.b32 	%f269, %r23;
	ex2.approx.ftz.f32 	%f270, %f268;
	mul.f32 	%f271, %f270, %f269;
	add.f32 	%f272, %f260, %f271;
	sub.f32 	%f273, %f247, %f554;
	fma.rn.f32 	%f274, %f273, 0f3BBB989D, 0f3F000000;
	cvt.sat.f32.f32 	%f275, %f274;
	fma.rm.f32 	%f276, %f275, %f199, %f198;
	add.f32 	%f277, %f276, 0fCB40007F;
	neg.f32 	%f278, %f277;
	fma.rn.f32 	%f279, %f273, 0f3FB8AA3B, %f278;
	fma.rn.f32 	%f280, %f273, 0f32A57060, %f279;
	mov.b32 	%r24, %f276;
	shl.b32 	%r25, %r24, 23;
	mov.b32 	%f281, %r25;
	ex2.approx.ftz.f32 	%f282, %f280;
	mul.f32 	%f283, %f282, %f281;
	add.f32 	%f284, %f272, %f283;
	sub.f32 	%f285, %f248, %f554;
	fma.rn.f32 	%f286, %f285, 0f3BBB989D, 0f3F000000;
	cvt.sat.f32.f32 	%f287, %f286;
	fma.rm.f32 	%f288, %f287, %f199, %f198;
	add.f32 	%f289, %f288, 0fCB40007F;
	neg.f32 	%f290, %f289;
	fma.rn.f32 	%f291, %f285, 0f3FB8AA3B, %f290;
	fma.rn.f32 	%f292, %f285, 0f32A57060, %f291;
	mov.b32 	%r26, %f288;
	shl.b32 	%r27, %r26, 23;
	mov.b32 	%f293, %r27;
	ex2.approx.ftz.f32 	%f294, %f292;
	mul.f32 	%f295, %f294, %f293;
	st.local.v4.f32 	[%rd48], {%f259, %f271, %f283, %f295};
	add.f32 	%f555, %f284, %f295;
	add.s32 	%r36, %r36, 8;
	add.s64 	%rd48, %rd48, 32;
	add.s64 	%rd47, %rd47, 32;
	setp.ne.s32 	%p6, %r36, 128;
	@%p6 bra 	$L__BB0_8;
	mov.u32 	%r29, %tid.x;
	shl.b32 	%r30, %r29, 7;
	mul.wide.u32 	%rd37, %r30, 4;
	add.s64 	%rd38, %rd2, %rd37;
	ld.local.v4.f32 	{%f7, %f8, %f9, %f10}, [%rd38];
	ld.local.v4.f32 	{%f11, %f12, %f13, %f14}, [%rd38+16];
	ld.local.v4.f32 	{%f15, %f16, %f17, %f18}, [%rd38+32];
	ld.local.v4.f32 	{%f19, %f20, %f21, %f22}, [%rd38+48];
	ld.local.v4.f32 	{%f23, %f24, %f25, %f26}, [%rd38+64];
	ld.local.v4.f32 	{%f27, %f28, %f29, %f30}, [%rd38+80];
	ld.local.v4.f32 	{%f31, %f32, %f33, %f34}, [%rd38+96];
	ld.local.v4.f32 	{%f35, %f36, %f37, %f38}, [%rd38+112];
	ld.local.v4.f32 	{%f39, %f40, %f41, %f42}, [%rd38+128];
	ld.local.v4.f32 	{%f43, %f44, %f45, %f46}, [%rd38+144];
	ld.local.v4.f32 	{%f47, %f48, %f49, %f50}, [%rd38+160];
	ld.local.v4.f32 	{%f51, %f52, %f53, %f54}, [%rd38+176];
	ld.local.v4.f32 	{%f55, %f56, %f57, %f58}, [%rd38+192];
	ld.local.v4.f32 	{%f59, %f60, %f61, %f62}, [%rd38+208];
	ld.local.v4.f32 	{%f63, %f64, %f65, %f66}, [%rd38+224];
	ld.local.v4.f32 	{%f67, %f68, %f69, %f70}, [%rd38+240];
	ld.local.v4.f32 	{%f71, %f72, %f73, %f74}, [%rd38+256];
	ld.local.v4.f32 	{%f75, %f76, %f77, %f78}, [%rd38+272];
	ld.local.v4.f32 	{%f79, %f80, %f81, %f82}, [%rd38+288];
	ld.local.v4.f32 	{%f83, %f84, %f85, %f86}, [%rd38+304];
	ld.local.v4.f32 	{%f87, %f88, %f89, %f90}, [%rd38+320];
	ld.local.v4.f32 	{%f91, %f92, %f93, %f94}, [%rd38+336];
	ld.local.v4.f32 	{%f95, %f96, %f97, %f98}, [%rd38+352];
	ld.local.v4.f32 	{%f99, %f100, %f101, %f102}, [%rd38+368];
	ld.local.v4.f32 	{%f103, %f104, %f105, %f106}, [%rd38+384];
	ld.local.f32 	%f107, [%rd38+400];
	ld.local.f32 	%f108, [%rd38+404];
	ld.local.v2.f32 	{%f110, %f109}, [%rd38+408];
	ld.local.v4.f32 	{%f114, %f113, %f112, %f111}, [%rd38+416];
	ld.local.v4.f32 	{%f118, %f117, %f116, %f115}, [%rd38+432];
	ld.local.v4.f32 	{%f122, %f121, %f120, %f119}, [%rd38+448];
	ld.local.v4.f32 	{%f126, %f125, %f124, %f123}, [%rd38+464];
	ld.local.v4.f32 	{%f130, %f129, %f128, %f127}, [%rd38+480];
	ld.local.v4.f32 	{%f134, %f133, %f132, %f131}, [%rd38+496];
	mov.b32 	%r37, 0;
	mov.pred 	%p10, -1;
	shl.b32 	%r33, %r29, 1;
$L__BB0_10:
	mov.pred 	%p1, %p10;
	ld.param.u64 	%rd44, [_Z21FlashAttentionForwardPKfS0_S0_PfS1_S1_f_param_3];
	setp.gt.f32 	%p9, %f555, 0f00000000;
	mul.wide.u32 	%rd39, %r37, 4;
	add.s64 	%rd40, %rd3, %rd39;
	ld.local.f32 	%f296, [%rd40];
	fma.rn.f32 	%f297, %f7, %f296, 0f00000000;
	ld.local.f32 	%f298, [%rd40+8];
	fma.rn.f32 	%f299, %f8, %f298, %f297;
	ld.local.f32 	%f300, [%rd40+16];
	fma.rn.f32 	%f301, %f9, %f300, %f299;
	ld.local.f32 	%f302, [%rd40+24];
	fma.rn.f32 	%f303, %f10, %f302, %f301;
	ld.local.f32 	%f304, [%rd40+32];
	fma.rn.f32 	%f305, %f11, %f304, %f303;
	ld.local.f32 	%f306, [%rd40+40];
	fma.rn.f32 	%f307, %f12, %f306, %f305;
	ld.local.f32 	%f308, [%rd40+48];
	fma.rn.f32 	%f309, %f13, %f308, %f307;
	ld.local.f32 	%f310, [%rd40+56];
	fma.rn.f32 	%f311, %f14, %f310, %f309;
	ld.local.f32 	%f312, [%rd40+64];
	fma.rn.f32 	%f313, %f15, %f312, %f311;
	ld.local.f32 	%f314, [%rd40+72];
	fma.rn.f32 	%f315, %f16, %f314, %f313;
	ld.local.f32 	%f316, [%rd40+80];
	fma.rn.f32 	%f317, %f17, %f316, %f315;
	ld.local.f32 	%f318, [%rd40+88];
	fma.rn.f32 	%f319, %f18, %f318, %f317;
	ld.local.f32 	%f320, [%rd40+96];
	fma.rn.f32 	%f321, %f19, %f320, %f319;
	ld.local.f32 	%f322, [%rd40+104];
	fma.rn.f32 	%f323, %f20, %f322, %f321;
	ld.local.f32 	%f324, [%rd40+112];
	fma.rn.f32 	%f325, %f21, %f324, %f323;
	ld.local.f32 	%f326, [%rd40+120];
	fma.rn.f32 	%f327, %f22, %f326, %f325;
	ld.local.f32 	%f328, [%rd40+128];
	fma.rn.f32 	%f329, %f23, %f328, %f327;
	ld.local.f32 	%f330, [%rd40+136];
	fma.rn.f32 	%f331, %f24, %f330, %f329;
	ld.local.f32 	%f332, [%rd40+144];
	fma.rn.f32 	%f333, %f25, %f332, %f331;
	ld.local.f32 	%f334, [%rd40+152];
	fma.rn.f32 	%f335, %f26, %f334, %f333;
	ld.local.f32 	%f336, [%rd40+160];
	fma.rn.f32 	%f337, %f27, %f336, %f335;
	ld.local.f32 	%f338, [%rd40+168];
	fma.rn.f32 	%f339, %f28, %f338, %f337;
	ld.local.f32 	%f340, [%rd40+176];
	fma.rn.f32 	%f341, %f29, %f340, %f339;
	ld.local.f32 	%f342, [%rd40+184];
	fma.rn.f32 	%f343, %f30, %f342, %f341;
	ld.local.f32 	%f344, [%rd40+192];
	fma.rn.f32 	%f345, %f31, %f344, %f343;
	ld.local.f32 	%f346, [%rd40+200];
	fma.rn.f32 	%f347, %f32, %f346, %f345;
	ld.local.f32 	%f348, [%rd40+208];
	fma.rn.f32 	%f349, %f33, %f348, %f347;
	ld.local.f32 	%f350, [%rd40+216];
	fma.rn.f32 	%f351, %f34, %f350, %f349;
	ld.local.f32 	%f352, [%rd40+224];
	fma.rn.f32 	%f353, %f35, %f352, %f351;
	ld.local.f32 	%f354, [%rd40+232];
	fma.rn.f32 	%f355, %f36, %f354, %f353;
	ld.local.f32 	%f356, [%rd40+240];
	fma.rn.f32 	%f357, %f37, %f356, %f355;
	ld.local.f32 	%f358, [%rd40+248];
	fma.rn.f32 	%f359, %f38, %f358, %f357;
	ld.local.f32 	%f360, [%rd40+256];
	fma.rn.f32 	%f361, %f39, %f360, %f359;
	ld.local.f32 	%f362, [%rd40+264];
	fma.rn.f32 	%f363, %f40, %f362, %f361;
	ld.local.f32 	%f364, [%rd40+272];
	fma.rn.f32 	%f365, %f41, %f364, %f363;
	ld.local.f32 	%f366, [%rd40+280];
	fma.rn.f32 	%f367, %f42, %f366, %f365;
	ld.local.f32 	%f368, [%rd40+288];
	fma.rn.f32 	%f369, %f43, %f368, %f367;
	ld.local.f32 	%f370, [%rd40+296];
	fma.rn.f32 	%f371, %f44, %f370, %f369;
	ld.local.f32 	%f372, [%rd40+304];
	fma.rn.f32 	%f373, %f45, %f372, %f371;
	ld.local.f32 	%f374, [%rd40+312];
	fma.rn.f32 	%f375, %f46, %f374, %f373;
	ld.local.f32 	%f376, [%rd40+320];
	fma.rn.f32 	%f377, %f47, %f376, %f375;
	ld.local.f32 	%f378, [%rd40+328];
	fma.rn.f32 	%f379, %f48, %f378, %f377;
	ld.local.f32 	%f380, [%rd40+336];
	fma.rn.f32 	%f381, %f49, %f380, %f379;
	ld.local.f32 	%f382, [%rd40+344];
	fma.rn.f32 	%f383, %f50, %f382, %f381;
	ld.local.f32 	%f384, [%rd40+352];
	fma.rn.f32 	%f385, %f51, %f384, %f383;
	ld.local.f32 	%f386, [%rd40+360];
	fma.rn.f32 	%f387, %f52, %f386, %f385;
	ld.local.f32 	%f388, [%rd40+368];
	fma.rn.f32 	%f389, %f53, %f388, %f387;
	ld.local.f32 	%f390, [%rd40+376];
	fma.rn.f32 	%f391, %f54, %f390, %f389;
	ld.local.f32 	%f392, [%rd40+384];
	fma.rn.f32 	%f393, %f55, %f392, %f391;
	ld.local.f32 	%f394, [%rd40+392];
	fma.rn.f32 	%f395, %f56, %f394, %f393;
	ld.local.f32 	%f396, [%rd40+400];
	fma.rn.f32 	%f397, %f57, %f396, %f395;
	ld.local.f32 	%f398, [%rd40+408];
	fma.rn.f32 	%f399, %f58, %f398, %f397;
	ld.local.f32 	%f400, [%rd40+416];
	fma.rn.f32 	%f401, %f59, %f400, %f399;
	ld.local.f32 	%f402, [%rd40+424];
	fma.rn.f32 	%f403, %f60, %f402, %f401;
	ld.local.f32 	%f404, [%rd40+432];
	fma.rn.f32 	%f405, %f61, %f404, %f403;
	ld.local.f32 	%f406, [%rd40+440];
	fma.rn.f32 	%f407, %f62, %f406, %f405;
	ld.local.f32 	%f408, [%rd40+448];
	fma.rn.f32 	%f409, %f63, %f408, %f407;
	ld.local.f32 	%f410, [%rd40+456];
	fma.rn.f32 	%f411, %f64, %f410, %f409;
	ld.local.f32 	%f412, [%rd40+464];
	fma.rn.f32 	%f413, %f65, %f412, %f411;
	ld.local.f32 	%f414, [%rd40+472];
	fma.rn.f32 	%f415, %f66, %f414, %f413;
	ld.local.f32 	%f416, [%rd40+480];
	fma.rn.f32 	%f417, %f67, %f416, %f415;
	ld.local.f32 	%f418, [%rd40+488];
	fma.rn.f32 	%f419, %f68, %f418, %f417;
	ld.local.f32 	%f420, [%rd40+496];
	fma.rn.f32 	%f421, %f69, %f420, %f419;
	ld.local.f32 	%f422, [%rd40+504];
	fma.rn.f32 	%f423, %f70, %f422, %f421;
	ld.local.f32 	%f424, [%rd40+512];
	fma.rn.f32 	%f425, %f71, %f424, %f423;
	ld.local.f32 	%f426, [%rd40+520];
	fma.rn.f32 	%f427, %f72, %f426, %f425;
	ld.local.f32 	%f428, [%rd40+528];
	fma.rn.f32 	%f429, %f73, %f428, %f427;
	ld.local.f32 	%f430, [%rd40+536];
	fma.rn.f32 	%f431, %f74, %f430, %f429;
	ld.local.f32 	%f432, [%rd40+544];
	fma.rn.f32 	%f433, %f75, %f432, %f431;
	ld.local.f32 	%f434, [%rd40+552];
	fma.rn.f32 	%f435, %f76, %f434, %f433;
	ld.local.f32 	%f436, [%rd40+560];
	fma.rn.f32 	%f437, %f77, %f436, %f435;
	ld.local.f32 	%f438, [%rd40+568];
	fma.rn.f32 	%f439, %f78, %f438, %f437;
	ld.local.f32 	%f440, [%rd40+576];
	fma.rn.f32 	%f441, %f79, %f440, %f439;
	ld.local.f32 	%f442, [%rd40+584];
	fma.rn.f32 	%f443, %f80, %f442, %f441;
	ld.local.f32 	%f444, [%rd40+592];
	fma.rn.f32 	%f445, %f81, %f444, %f443;
	ld.local.f32 	%f446, [%rd40+600];
	fma.rn.f32 	%f447, %f82, %f446, %f445;
	ld.local.f32 	%f448, [%rd40+608];
	fma.rn.f32 	%f449, %f83, %f448, %f447;
	ld.local.f32 	%f450, [%rd40+616];
	fma.rn.f32 	%f451, %f84, %f450, %f449;
	ld.local.f32 	%f452, [%rd40+624];
	fma.rn.f32 	%f453, %f85, %f452, %f451;
	ld.local.f32 	%f454, [%rd40+632];
	fma.rn.f32 	%f455, %f86, %f454, %f453;
	ld.local.f32 	%f456, [%rd40+640];
	fma.rn.f32 	%f457, %f87, %f456, %f455;
	ld.local.f32 	%f458, [%rd40+648];
	fma.rn.f32 	%f459, %f88, %f458, %f457;
	ld.local.f32 	%f460, [%rd40+656];
	fma.rn.f32 	%f461, %f89, %f460, %f459;
	ld.local.f32 	%f462, [%rd40+664];
	fma.rn.f32 	%f463, %f90, %f462, %f461;
	ld.local.f32 	%f464, [%rd40+672];
	fma.rn.f32 	%f465, %f91, %f464, %f463;
	ld.local.f32 	%f466, [%rd40+680];
	fma.rn.f32 	%f467, %f92, %f466, %f465;
	ld.local.f32 	%f468, [%rd40+688];
	fma.rn.f32 	%f469, %f93, %f468, %f467;
	ld.local.f32 	%f470, [%rd40+696];
	fma.rn.f32 	%f471, %f94, %f470, %f469;
	ld.local.f32 	%f472, [%rd40+704];
	fma.rn.f32 	%f473, %f95, %f472, %f471;
	ld.local.f32 	%f474, [%rd40+712];
	fma.rn.f32 	%f475, %f96, %f474, %f473;
	ld.local.f32 	%f476, [%rd40+720];
	fma.rn.f32 	%f477, %f97, %f476, %f475;
	ld.local.f32 	%f478, [%rd40+728];
	fma.rn.f32 	%f479, %f98, %f478, %f477;
	ld.local.f32 	%f480, [%rd40+736];
	fma.rn.f32 	%f481, %f99, %f480, %f479;
	ld.local.f32 	%f482, [%rd40+744];
	fma.rn.f32 	%f483, %f100, %f482, %f481;
	ld.local.f32 	%f484, [%rd40+752];
	fma.rn.f32 	%f485, %f101, %f484, %f483;
	ld.local.f32 	%f486, [%rd40+760];
	fma.rn.f32 	%f487, %f102, %f486, %f485;
	ld.local.f32 	%f488, [%rd40+768];
	fma.rn.f32 	%f489, %f103, %f488, %f487;
	ld.local.f32 	%f490, [%rd40+776];
	fma.rn.f32 	%f491, %f104, %f490, %f489;
	ld.local.f32 	%f492, [%rd40+784];
	fma.rn.f32 	%f493, %f105, %f492, %f491;
	ld.local.f32 	%f494, [%rd40+792];
	fma.rn.f32 	%f495, %f106, %f494, %f493;
	ld.local.f32 	%f496, [%rd40+800];
	fma.rn.f32 	%f497, %f107, %f496, %f495;
	ld.local.f32 	%f498, [%rd40+808];
	fma.rn.f32 	%f499, %f108, %f498, %f497;
	ld.local.f32 	%f500, [%rd40+816];
	fma.rn.f32 	%f501, %f110, %f500, %f499;
	ld.local.f32 	%f502, [%rd40+824];
	fma.rn.f32 	%f503, %f109, %f502, %f501;
	ld.local.f32 	%f504, [%rd40+832];
	fma.rn.f32 	%f505, %f114, %f504, %f503;
	ld.local.f32 	%f506, [%rd40+840];
	fma.rn.f32 	%f507, %f113, %f506, %f505;
	ld.local.f32 	%f508, [%rd40+848];
	fma.rn.f32 	%f509, %f112, %f508, %f507;
	ld.local.f32 	%f510, [%rd40+856];
	fma.rn.f32 	%f511, %f111, %f510, %f509;
	ld.local.f32 	%f512, [%rd40+864];
	fma.rn.f32 	%f513, %f118, %f512, %f511;
	ld.local.f32 	%f514, [%rd40+872];
	fma.rn.f32 	%f515, %f117, %f514, %f513;
	ld.local.f32 	%f516, [%rd40+880];
	fma.rn.f32 	%f517, %f116, %f516, %f515;
	ld.local.f32 	%f518, [%rd40+888];
	fma.rn.f32 	%f519, %f115, %f518, %f517;
	ld.local.f32 	%f520, [%rd40+896];
	fma.rn.f32 	%f521, %f122, %f520, %f519;
	ld.local.f32 	%f522, [%rd40+904];
	fma.rn.f32 	%f523, %f121, %f522, %f521;
	ld.local.f32 	%f524, [%rd40+912];
	fma.rn.f32 	%f525, %f120, %f524, %f523;
	ld.local.f32 	%f526, [%rd40+920];
	fma.rn.f32 	%f527, %f119, %f526, %f525;
	ld.local.f32 	%f528, [%rd40+928];
	fma.rn.f32 	%f529, %f126, %f528, %f527;
	ld.local.f32 	%f530, [%rd40+936];
	fma.rn.f32 	%f531, %f125, %f530, %f529;
	ld.local.f32 	%f532, [%rd40+944];
	fma.rn.f32 	%f533, %f124, %f532, %f531;
	ld.local.f32 	%f534, [%rd40+952];
	fma.rn.f32 	%f535, %f123, %f534, %f533;
	ld.local.f32 	%f536, [%rd40+960];
	fma.rn.f32 	%f537, %f130, %f536, %f535;
	ld.local.f32 	%f538, [%rd40+968];
	fma.rn.f32 	%f539, %f129, %f538, %f537;
	ld.local.f32 	%f540, [%rd40+976];
	fma.rn.f32 	%f541, %f128, %f540, %f539;
	ld.local.f32 	%f542, [%rd40+984];
	fma.rn.f32 	%f543, %f127, %f542, %f541;
	ld.local.f32 	%f544, [%rd40+992];
	fma.rn.f32 	%f545, %f134, %f544, %f543;
	ld.local.f32 	%f546, [%rd40+1000];
	fma.rn.f32 	%f547, %f133, %f546, %f545;
	ld.local.f32 	%f548, [%rd40+1008];
	fma.rn.f32 	%f549, %f132, %f548, %f547;
	ld.local.f32 	%f550, [%rd40+1016];
	fma.rn.f32 	%f551, %f131, %f550, %f549;
	add.s32 	%r34, %r33, %r37;
	div.rn.f32 	%f552, %f551, %f555;
	selp.f32 	%f553, %f552, 0f00000000, %p9;
	cvta.to.global.u64 	%rd41, %rd44;
	mul.wide.u32 	%rd42, %r34, 4;
	add.s64 	%rd43, %rd41, %rd42;
	st.global.f32 	[%rd43], %f553;
	mov.b32 	%r37, 1;
	mov.pred 	%p10, 0;
	@%p1 bra 	$L__BB0_10;
$L__BB0_11:
	bar.sync 	0;
	ret;

}


// ===== COMPILED SASS (sm_100) =====

	.target	sm_100

	.elftype	@"ET_EXEC"


//--------------------- .note.nv.tkinfo           --------------------------
	.section	.note.nv.tkinfo,"",@"SHT_NOTE"
	.sectionflags	@"SHF_NOTE_NV_TKINFO"
	.tkinfo
        /*0018*/ 	.word	0x00000002
        /*0030*/ 	.string	""
        /*0030*/ 	.string	"ptxas"
        /*0030*/ 	.string	"Cuda compilation tools, release 13.0, V13.0.88"
        /*0030*/ 	.string	"Build cuda_13.0.r13.0/compiler.36424714_0"
        /*0030*/ 	.string	"-arch sm_100 -m 64 "



//--------------------- .note.nv.cuinfo           --------------------------
	.section	.note.nv.cuinfo,"",@"SHT_NOTE"
	.sectionflags	@"SHF_NOTE_NV_CUINFO"
        /*0018*/ 	.short	0x0002
        /*001a*/ 	.short	0x0064
        /*001c*/ 	.short	0x0082
	.zero		2


//--------------------- .nv.info                  --------------------------
	.section	.nv.info,"",@"SHT_CUDA_INFO"
	.align	4


	//----- nvinfo : EIATTR_REGCOUNT
	.align		4
        /*0000*/ 	.byte	0x04, 0x2f
        /*0002*/ 	.short	(.L_1 - .L_0)
	.align		4
.L_0:
        /*0004*/ 	.word	index@(_Z21FlashAttentionForwardPKfS0_S0_PfS1_S1_f)
        /*0008*/ 	.word	0x000000a4


	//----- nvinfo : EIATTR_FRAME_SIZE
	.align		4
.L_1:
        /*000c*/ 	.byte	0x04, 0x11
        /*000e*/ 	.short	(.L_3 - .L_2)
	.align		4
.L_2:
        /*0010*/ 	.word	index@($__internal_0_$__cuda_sm3x_div_rn_noftz_f32_slowpath)
        /*0014*/ 	.word	0x00020400


	//----- nvinfo : EIATTR_FRAME_SIZE
	.align		4
.L_3:
        /*0018*/ 	.byte	0x04, 0x11
        /*001a*/ 	.short	(.L_5 - .L_4)
	.align		4
.L_4:
        /*001c*/ 	.word	index@(_Z21FlashAttentionForwardPKfS0_S0_PfS1_S1_f)
        /*0020*/ 	.word	0x00020400


	//----- nvinfo : EIATTR_MIN_STACK_SIZE
	.align		4
.L_5:
        /*0024*/ 	.byte	0x04, 0x12
        /*0026*/ 	.short	(.L_7 - .L_6)
	.align		4
.L_6:
        /*0028*/ 	.word	index@(_Z21FlashAttentionForwardPKfS0_S0_PfS1_S1_f)
        /*002c*/ 	.word	0x00020400
.L_7:


//--------------------- .nv.compat                --------------------------
	.section	.nv.compat,"",@"SHT_CUDA_COMPAT_INFO"
	.align	4
        /*0000*/ 	.byte	0x02, 0x09, 0x00, 0x00, 0x02, 0x02, 0x01, 0x00, 0x02, 0x05, 0x05, 0x00, 0x03, 0x07, 0x01, 0x01
        /*0010*/ 	.byte	0x02, 0x03, 0x00, 0x00, 0x02, 0x06, 0x01, 0x00, 0x04, 0x0b, 0x08, 0x00, 0x01, 0x00, 0x00, 0x00
        /*0020*/ 	.byte	0x00, 0x00, 0x00, 0x00


//--------------------- .nv.info._Z21FlashAttentionForwardPKfS0_S0_PfS1_S1_f --------------------------
	.section	.nv.info._Z21FlashAttentionForwardPKfS0_S0_PfS1_S1_f,"",@"SHT_CUDA_INFO"
	.sectionflags	@""
	.align	4


	//----- nvinfo : EIATTR_CUDA_API_VERSION
	.align		4
        /*0000*/ 	.byte	0x04, 0x37
        /*0002*/ 	.short	(.L_9 - .L_8)
.L_8:
        /*0004*/ 	.word	0x00000082


	//----- nvinfo : EIATTR_KPARAM_INFO
	.align		4
.L_9:
        /*0008*/ 	.byte	0x04, 0x17
        /*000a*/ 	.short	(.L_11 - .L_10)
.L_10:
        /*000c*/ 	.word	0x00000000
        /*0010*/ 	.short	0x0006
        /*0012*/ 	.short	0x0030
        /*0014*/ 	.byte	0x00, 0xf0, 0x11, 0x00


	//----- nvinfo : EIATTR_KPARAM_INFO
	.align		4
.L_11:
        /*0018*/ 	.byte	0x04, 0x17
        /*001a*/ 	.short	(.L_13 - .L_12)
.L_12:
        /*001c*/ 	.word	0x00000000
        /*0020*/ 	.short	0x0005
        /*0022*/ 	.short	0x0028
        /*0024*/ 	.byte	0x00, 0xf5, 0x21, 0x00


	//----- nvinfo : EIATTR_KPARAM_INFO
	.align		4
.L_13:
        /*0028*/ 	.byte	0x04, 0x17
        /*002a*/ 	.short	(.L_15 - .L_14)
.L_14:
        /*002c*/ 	.word	0x00000000
        /*0030*/ 	.short	0x0004
        /*0032*/ 	.short	0x0020
        /*0034*/ 	.byte	0x00, 0xf5, 0x21, 0x00


	//----- nvinfo : EIATTR_KPARAM_INFO
	.align		4
.L_15:
        /*0038*/ 	.byte	0x04, 0x17
        /*003a*/ 	.short	(.L_17 - .L_16)
.L_16:
        /*003c*/ 	.word	0x00000000
        /*0040*/ 	.short	0x0003
        /*0042*/ 	.short	0x0018
        /*0044*/ 	.byte	0x00, 0xf5, 0x21, 0x00


	//----- nvinfo : EIATTR_KPARAM_INFO
	.align		4
.L_17:
        /*0048*/ 	.byte	0x04, 0x17
        /*004a*/ 	.short	(.L_19 - .L_18)
.L_18:
        /*004c*/ 	.word	0x00000000
        /*0050*/ 	.short	0x0002
        /*0052*/ 	.short	0x0010
        /*0054*/ 	.byte	0x00, 0xf5, 0x21, 0x00


	//----- nvinfo : EIATTR_KPARAM_INFO
	.align		4
.L_19:
        /*0058*/ 	.byte	0x04, 0x17
        /*005a*/ 	.short	(.L_21 - .L_20)
.L_20:
        /*005c*/ 	.word	0x00000000
        /*0060*/ 	.short	0x0001
        /*0062*/ 	.short	0x0008
        /*0064*/ 	.byte	0x00, 0xf5, 0x21, 0x00


	//----- nvinfo : EIATTR_KPARAM_INFO
	.align		4
.L_21:
        /*0068*/ 	.byte	0x04, 0x17
        /*006a*/ 	.short	(.L_23 - .L_22)
.L_22:
        /*006c*/ 	.word	0x00000000
        /*0070*/ 	.short	0x0000
        /*0072*/ 	.short	0x0000
        /*0074*/ 	.byte	0x00, 0xf5, 0x21, 0x00


	//----- nvinfo : EIATTR_SPARSE_MMA_MASK
	.align		4
.L_23:
        /*0078*/ 	.byte	0x03, 0x50
        /*007a*/ 	.short	0x0000


	//----- nvinfo : EIATTR_MAXREG_COUNT
	.align		4
        /*007c*/ 	.byte	0x03, 0x1b
        /*007e*/ 	.short	0x00ff


	//----- nvinfo : EIATTR_NUM_BARRIERS
	.align		4
        /*0080*/ 	.byte	0x02, 0x4c
        /*0082*/ 	.byte	0x01
	.zero		1


	//----- nvinfo : EIATTR_MERCURY_ISA_VERSION
	.align		4
        /*0084*/ 	.byte	0x03, 0x5f
        /*0086*/ 	.short	0x0101


	//----- nvinfo : EIATTR_VRC_CTA_INIT_COUNT
	.align		4
        /*0088*/ 	.byte	0x02, 0x4a
	.zero		1
	.zero		1


	//----- nvinfo : EIATTR_EXIT_INSTR_OFFSETS
	.align		4
        /*008c*/ 	.byte	0x04, 0x1c
        /*008e*/ 	.short	(.L_25 - .L_24)


	//   ....[0]....
.L_24:
        /*0090*/ 	.word	0x00002960


	//----- nvinfo : EIATTR_CRS_STACK_SIZE
	.align		4
.L_25:
        /*0094*/ 	.byte	0x04, 0x1e
        /*0096*/ 	.short	(.L_27 - .L_26)
.L_26:
        /*0098*/ 	.word	0x00000000


	//----- nvinfo : EIATTR_CBANK_PARAM_SIZE
	.align		4
.L_27:
        /*009c*/ 	.byte	0x03, 0x19
        /*009e*/ 	.short	0x0034


	//----- nvinfo : EIATTR_PARAM_CBANK
	.align		4
        /*00a0*/ 	.byte	0x04, 0x0a
        /*00a2*/ 	.short	(.L_29 - .L_28)
	.align		4
.L_28:
        /*00a4*/ 	.word	index@(.nv.constant0._Z21FlashAttentionForwardPKfS0_S0_PfS1_S1_f)
        /*00a8*/ 	.short	0x0380
        /*00aa*/ 	.short	0x0034


	//----- nvinfo : EIATTR_SW_WAR
	.align		4
.L_29:
        /*00ac*/ 	.byte	0x04, 0x36
        /*00ae*/ 	.short	(.L_31 - .L_30)
.L_30:
        /*00b0*/ 	.word	0x00000008
.L_31:


//--------------------- .nv.callgraph             --------------------------
	.section	.nv.callgraph,"",@"SHT_CUDA_CALLGRAPH"
	.align	4
	.sectionentsize	8
	.align		4
        /*0000*/ 	.word	0x00000000
	.align		4
        /*0004*/ 	.word	0xffffffff
	.align		4
        /*0008*/ 	.word	0x00000000
	.align		4
        /*000c*/ 	.word	0xfffffffe
	.align		4
        /*0010*/ 	.word	0x00000000
	.align		4
        /*0014*/ 	.word	0xfffffffd
	.align		4
        /*0018*/ 	.word	0x00000000
	.align		4
        /*001c*/ 	.word	0xfffffffc


//--------------------- .text._Z21FlashAttentionForwardPKfS0_S0_PfS1_S1_f --------------------------
	.section	.text._Z21FlashAttentionForwardPKfS0_S0_PfS1_S1_f,"ax",@progbits
	.align	128
        .global         _Z21FlashAttentionForwardPKfS0_S0_PfS1_S1_f
        .type           _Z21FlashAttentionForwardPKfS0_S0_PfS1_S1_f,@function
        .size           _Z21FlashAttentionForwardPKfS0_S0_PfS1_S1_f,(.L_x_19 - _Z21FlashAttentionForwardPKfS0_S0_PfS1_S1_f)
        .other          _Z21FlashAttentionForwardPKfS0_S0_PfS1_S1_f,@"STO_CUDA_ENTRY STV_DEFAULT"
_Z21FlashAttentionForwardPKfS0_S0_PfS1_S1_f:
.text._Z21FlashAttentionForwardPKfS0_S0_PfS1_S1_f:
[----:B------:R-:W0:Y:S01]  /*0000*/  LDC R1, c[0x0][0x37c] ;  /* 0x0000df00ff017b82 */ /* 0x000e220000000800 */
[----:B------:R-:W1:Y:S01]  /*0010*/  S2R R12, SR_TID.X ;  /* 0x00000000000c7919 */ /* 0x000e620000002100 */
[----:B------:R-:W2:Y:S01]  /*0020*/  LDCU.64 UR6, c[0x0][0x358] ;  /* 0x00006b00ff0677ac */ /* 0x000ea20008000a00 */
[----:B0-----:R-:W-:Y:S02]  /*0030*/  IADD3 R1, PT, PT, R1, -0x20400, RZ ;  /* 0xfffdfc0001017810 */ /* 0x001fe40007ffe0ff */
[----:B-1----:R-:W-:-:S13]  /*0040*/  ISETP.GT.U32.AND P0, PT, R12, 0x7f, PT ;  /* 0x0000007f0c00780c */ /* 0x002fda0003f04070 */
[----:B------:R-:W0:Y:S01]  /*0050*/  @!P0 LDC.64 R2, c[0x0][0x388] ;  /* 0x0000e200ff028b82 */ /* 0x000e220000000a00 */
[C---:B------:R-:W-:Y:S02]  /*0060*/  @!P0 SHF.L.U32 R9, R12.reuse, 0x1, RZ ;  /* 0x000000010c098819 */ /* 0x040fe400000006ff */
[----:B------:R-:W-:-:S05]  /*0070*/  @!P0 SHF.L.U32 R13, R12, 0x1, RZ ;  /* 0x000000010c0d8819 */ /* 0x000fca00000006ff */
[----:B------:R-:W1:Y:S08]  /*0080*/  @!P0 LDC.64 R4, c[0x0][0x390] ;  /* 0x0000e400ff048b82 */ /* 0x000e700000000a00 */
[----:B------:R-:W3:Y:S01]  /*0090*/  @!P0 LDC.64 R6, c[0x0][0x380] ;  /* 0x0000e000ff068b82 */ /* 0x000ee20000000a00 */
[----:B0-----:R-:W-:-:S05]  /*00a0*/  @!P0 IMAD.WIDE.U32 R2, R9, 0x4, R2 ;  /* 0x0000000409028825 */ /* 0x001fca00078e0002 */
[----:B--2---:R-:W2:Y:S01]  /*00b0*/  @!P0 LDG.E R10, desc[UR6][R2.64] ;  /* 0x00000006020a8981 */ /* 0x004ea2000c1e1900 */
[----:B-1----:R-:W-:-:S03]  /*00c0*/  @!P0 IMAD.WIDE.U32 R4, R9, 0x4, R4 ;  /* 0x0000000409048825 */ /* 0x002fc600078e0004 */
[----:B------:R-:W2:Y:S04]  /*00d0*/  @!P0 LDG.E R11, desc[UR6][R2.64+0x4] ;  /* 0x00000406020b8981 */ /* 0x000ea8000c1e1900 */
[----:B------:R-:W4:Y:S01]  /*00e0*/  @!P0 LDG.E R14, desc[UR6][R4.64] ;  /* 0x00000006040e8981 */ /* 0x000f22000c1e1900 */
[----:B---3--:R-:W-:-:S03]  /*00f0*/  @!P0 IMAD.WIDE.U32 R6, R13, 0x4, R6 ;  /* 0x000000040d068825 */ /* 0x008fc600078e0006 */
[----:B------:R-:W4:Y:S01]  /*0100*/  @!P0 LDG.E R15, desc[UR6][R4.64+0x4] ;  /* 0x00000406040f8981 */ /* 0x000f22000c1e1900 */
[----:B------:R-:W-:Y:S06]  /*0110*/  BAR.SYNC.DEFER_BLOCKING 0x0 ;  /* 0x0000000000007b1d */ /* 0x000fec0000010000 */
[----:B------:R-:W3:Y:S04]  /*0120*/  @!P0 LDG.E R16, desc[UR6][R6.64] ;  /* 0x0000000606108981 */ /* 0x000ee8000c1e1900 */
[----:B------:R-:W3:Y:S01]  /*0130*/  @!P0 LDG.E R17, desc[UR6][R6.64+0x4] ;  /* 0x0000040606118981 */ /* 0x000ee2000c1e1900 */
[----:B------:R-:W-:-:S02]  /*0140*/  @!P0 MOV R0, R1 ;  /* 0x0000000100008202 */ /* 0x000fc40000000f00 */
[----:B------:R-:W-:Y:S02]  /*0150*/  @!P0 LEA R9, R9, R1, 0x2 ;  /* 0x0000000109098211 */ /* 0x000fe400078e10ff */
[----:B------:R-:W-:Y:S01]  /*0160*/  @!P0 LEA R13, R13, R0, 0x2 ;  /* 0x000000000d0d8211 */ /* 0x000fe200078e10ff */
[----:B------:R-:W-:Y:S01]  /*0170*/  BSSY.RECONVERGENT B0, `(.L_x_0) ;  /* 0x000027d000007945 */ /* 0x000fe20003800200 */
[----:B------:R-:W-:Y:S06]  /*0180*/  BAR.SYNC.DEFER_BLOCKING 0x0 ;  /* 0x0000000000007b1d */ /* 0x000fec0000010000 */
[----:B--2---:R0:W-:Y:S04]  /*0190*/  @!P0 STL.64 [R9+0x10000], R10 ;  /* 0x0100000a09008387 */ /* 0x0041e80000100a00 */
[----:B----4-:R0:W-:Y:S04]  /*01a0*/  @!P0 STL.64 [R9+0x20000], R14 ;  /* 0x0200000e09008387 */ /* 0x0101e80000100a00 */
[----:B---3--:R0:W-:Y:S01]  /*01b0*/  @!P0 STL.64 [R13], R16 ;  /* 0x000000100d008387 */ /* 0x0081e20000100a00 */
[----:B------:R-:W-:Y:S05]  /*01c0*/  @P0 BRA `(.L_x_1) ;  /* 0x0000002400dc0947 */ /* 0x000fea0003800000 */
[----:B------:R-:W-:Y:S01]  /*01d0*/  SHF.L.U32 R0, R12, 0x1, RZ ;  /* 0x000000010c007819 */ /* 0x000fe200000006ff */
[----:B------:R-:W2:Y:S01]  /*01e0*/  LDL.128 R4, [R1+0x10000] ;  /* 0x0100000001047983 */ /* 0x000ea20000100c00 */
[----:B------:R-:W1:Y:S02]  /*01f0*/  LDCU UR5, c[0x0][0x3b0] ;  /* 0x00007600ff0577ac */ /* 0x000e640008000800 */
[----:B------:R-:W-:Y:S01]  /*0200*/  LEA R2, R0, R1, 0x2 ;  /* 0x0000000100027211 */ /* 0x000fe200078e10ff */
[----:B0-----:R-:W3:Y:S05]  /*0210*/  LDL.128 R8, [R1+0x10010] ;  /* 0x0100100001087983 */ /* 0x001eea0000100c00 */
[----:B------:R-:W2:Y:S02]  /*0220*/  LDL.64 R2, [R2] ;  /* 0x0000000002027983 */ /* 0x000ea40000100a00 */
[C---:B--2---:R-:W-:Y:S01]  /*0230*/  FFMA R0, R2.reuse, R4, RZ ;  /* 0x0000000402007223 */ /* 0x044fe200000000ff */
[C---:B------:R-:W-:Y:S01]  /*0240*/  FFMA R6, R2.reuse, R6, RZ ;  /* 0x0000000602067223 */ /* 0x040fe200000000ff */
[C---:B---3--:R-:W-:Y:S01]  /*0250*/  FFMA R8, R2.reuse, R8, RZ ;  /* 0x0000000802087223 */ /* 0x048fe200000000ff */
[----:B------:R-:W-:Y:S01]  /*0260*/  FFMA R10, R2, R10, RZ ;  /* 0x0000000a020a7223 */ /* 0x000fe200000000ff */
[C---:B------:R-:W-:Y:S01]  /*0270*/  FFMA R4, R3.reuse, R5, R0 ;  /* 0x0000000503047223 */ /* 0x040fe20000000000 */
[----:B------:R-:W-:Y:S01]  /*0280*/  SHF.L.U32 R0, R12, 0x9, RZ ;  /* 0x000000090c007819 */ /* 0x000fe200000006ff */
[C---:B------:R-:W-:Y:S01]  /*0290*/  FFMA R6, R3.reuse, R7, R6 ;  /* 0x0000000703067223 */ /* 0x040fe20000000006 */
[C---:B------:R-:W-:Y:S01]  /*02a0*/  FFMA R8, R3.reuse, R9, R8 ;  /* 0x0000000903087223 */ /* 0x040fe20000000008 */
[----:B------:R-:W-:Y:S01]  /*02b0*/  FFMA R10, R3, R11, R10 ;  /* 0x0000000b030a7223 */ /* 0x000fe2000000000a */
[----:B------:R-:W-:Y:S01]  /*02c0*/  LOP3.LUT R0, R0, 0x10, RZ, 0xfc, !PT ;  /* 0x0000001000007812 */ /* 0x000fe200078efcff */
[----:B-1----:R-:W-:Y:S01]  /*02d0*/  FMUL R16, R4, UR5 ;  /* 0x0000000504107c20 */ /* 0x002fe20008400000 */
[----:B------:R-:W-:Y:S01]  /*02e0*/  FMUL R17, R6, UR5 ;  /* 0x0000000506117c20 */ /* 0x000fe20008400000 */
[----:B------:R-:W-:Y:S01]  /*02f0*/  FMUL R18, R8, UR5 ;  /* 0x0000000508127c20 */ /* 0x000fe20008400000 */
[----:B------:R-:W-:Y:S01]  /*0300*/  IADD3 R13, PT, PT, R1, R0, RZ ;  /* 0x00000000010d7210 */ /* 0x000fe20007ffe0ff */
[----:B------:R-:W-:-:S05]  /*0310*/  FMUL R19, R10, UR5 ;  /* 0x000000050a137c20 */ /* 0x000fca0008400000 */
[----:B------:R0:W-:Y:S04]  /*0320*/  STL.128 [R13+-0x10], R16 ;  /* 0xfffff0100d007387 */ /* 0x0001e80000100c00 */
[----:B------:R-:W2:Y:S04]  /*0330*/  LDL.128 R4, [R1+0x10020] ;  /* 0x0100200001047983 */ /* 0x000ea80000100c00 */
[----:B------:R-:W3:Y:S01]  /*0340*/  LDL.128 R8, [R1+0x10030] ;  /* 0x0100300001087983 */ /* 0x000ee20000100c00 */
[----:B0-----:R-:W-:-:S04]  /*0350*/  FMNMX3 R16, R16, -1.00000002004087734272e+20, R17, !PT ;  /* 0xe0ad78ec10107876 */ /* 0x001fc80007800011 */
[----:B------:R-:W-:Y:S02]  /*0360*/  FMNMX3 R16, R16, R18, R19, !PT ;  /* 0x0000001210107276 */ /* 0x000fe40007800013 */
[----:B------:R-:W-:Y:S01]  /*0370*/  IADD3 R14, PT, PT, R13, 0x20, RZ ;  /* 0x000000200d0e7810 */ /* 0x000fe20007ffe0ff */
[----:B------:R-:W-:Y:S01]  /*0380*/  UMOV UR4, 0x8 ;  /* 0x0000000800047882 */ /* 0x000fe20000000000 */
[C---:B--2---:R-:W-:Y:S01]  /*0390*/  FFMA R4, R2.reuse, R4, RZ ;  /* 0x0000000402047223 */ /* 0x044fe200000000ff */
[C---:B------:R-:W-:Y:S01]  /*03a0*/  FFMA R6, R2.reuse, R6, RZ ;  /* 0x0000000602067223 */ /* 0x040fe200000000ff */
[C---:B---3--:R-:W-:Y:S01]  /*03b0*/  FFMA R8, R2.reuse, R8, RZ ;  /* 0x0000000802087223 */ /* 0x048fe200000000ff */
[----:B------:R-:W-:Y:S01]  /*03c0*/  FFMA R10, R2, R10, RZ ;  /* 0x0000000a020a7223 */ /* 0x000fe200000000ff */
[C---:B------:R-:W-:Y:S01]  /*03d0*/  FFMA R4, R3.reuse, R5, R4 ;  /* 0x0000000503047223 */ /* 0x040fe20000000004 */
[C---:B------:R-:W-:Y:S01]  /*03e0*/  FFMA R5, R3.reuse, R7, R6 ;  /* 0x0000000703057223 */ /* 0x040fe20000000006 */
[C---:B------:R-:W-:Y:S01]  /*03f0*/  FFMA R6, R3.reuse, R9, R8 ;  /* 0x0000000903067223 */ /* 0x040fe20000000008 */
[----:B------:R-:W-:Y:S01]  /*0400*/  FFMA R7, R3, R11, R10 ;  /* 0x0000000b03077223 */ /* 0x000fe2000000000a */
[----:B------:R-:W-:Y:S01]  /*0410*/  FMUL R4, R4, UR5 ;  /* 0x0000000504047c20 */ /* 0x000fe20008400000 */
[----:B------:R-:W-:Y:S01]  /*0420*/  FMUL R5, R5, UR5 ;  /* 0x0000000505057c20 */ /* 0x000fe20008400000 */
[----:B------:R-:W-:Y:S01]  /*0430*/  FMUL R6, R6, UR5 ;  /* 0x0000000506067c20 */ /* 0x000fe20008400000 */
[----:B------:R-:W-:-:S05]  /*0440*/  FMUL R7, R7, UR5 ;  /* 0x0000000507077c20 */ /* 0x000fca0008400000 */
[----:B------:R0:W-:Y:S01]  /*0450*/  STL.128 [R13], R4 ;  /* 0x000000040d007387 */ /* 0x0001e20000100c00 */
[----:B------:R-:W-:Y:S02]  /*0460*/  FMNMX3 R16, R16, R4, R5, !PT ;  /* 0x0000000410107276 */ /* 0x000fe40007800005 */
[C---:B------:R-:W-:Y:S02]  /*0470*/  IADD3 R9, PT, PT, R1.reuse, 0x10000, RZ ;  /* 0x0001000001097810 */ /* 0x040fe40007ffe0ff */
[----:B------:R-:W-:Y:S02]  /*0480*/  FMNMX3 R10, R16, R6, R7, !PT ;  /* 0x00000006100a7276 */ /* 0x000fe40007800007 */
[C---:B------:R-:W-:Y:S02]  /*0490*/  IADD3 R8, PT, PT, R1.reuse, 0x20000, RZ ;  /* 0x0002000001087810 */ /* 0x040fe40007ffe0ff */
[----:B------:R-:W-:-:S07]  /*04a0*/  IADD3 R11, PT, PT, R1, 0x10060, RZ ;  /* 0x00010060010b7810 */ /* 0x000fce0007ffe0ff */
.L_x_2:
[----:B------:R-:W2:Y:S04]  /*04b0*/  LDL.128 R16, [R11+-0x20] ;  /* 0xffffe0000b107983 */ /* 0x000ea80000100c00 */
[----:B0-----:R-:W3:Y:S01]  /*04c0*/  LDL.128 R4, [R11+-0x10] ;  /* 0xfffff0000b047983 */ /* 0x001ee20000100c00 */
        /* <DEDUP_REMOVED lines=12> */
[----:B------:R-:W-:Y:S04]  /*0590*/  STL.128 [R14+-0x10], R16 ;  /* 0xfffff0100e007387 */ /* 0x000fe80000100c00 */
[----:B------:R-:W2:Y:S04]  /*05a0*/  LDL.128 R20, [R11] ;  /* 0x000000000b147983 */ /* 0x000ea80000100c00 */
[----:B------:R-:W3:Y:S01]  /*05b0*/  LDL.128 R4, [R11+0x10] ;  /* 0x000010000b047983 */ /* 0x000ee20000100c00 */
        /* <DEDUP_REMOVED lines=12> */
[----:B------:R-:W-:Y:S04]  /*0680*/  STL.128 [R14], R24 ;  /* 0x000000180e007387 */ /* 0x000fe80000100c00 */
[----:B------:R-:W2:Y:S04]  /*0690*/  LDL.128 R20, [R11+0x20] ;  /* 0x000020000b147983 */ /* 0x000ea80000100c00 */
        /* <DEDUP_REMOVED lines=13> */
[----:B------:R-:W-:Y:S04]  /*0770*/  STL.128 [R14+0x10], R28 ;  /* 0x0000101c0e007387 */ /* 0x000fe80000100c00 */
        /* <DEDUP_REMOVED lines=77> */
[----:B------:R-:W-:-:S04]  /*0c50*/  FMNMX3 R10, R10, R16, R17, !PT ;  /* 0x000000100a0a7276 */ /* 0x000fc80007800011 */
[----:B------:R-:W-:-:S04]  /*0c60*/  FMNMX3 R10, R10, R18, R19, !PT ;  /* 0x000000120a0a7276 */ /* 0x000fc80007800013 */
[----:B------:R-:W-:-:S04]  /*0c70*/  FMNMX3 R10, R10, R24, R25, !PT ;  /* 0x000000180a0a7276 */ /* 0x000fc80007800019 */
[----:B------:R-:W-:-:S04]  /*0c80*/  FMNMX3 R10, R10, R26, R27, !PT ;  /* 0x0000001a0a0a7276 */ /* 0x000fc8000780001b */
[----:B------:R-:W-:Y:S01]  /*0c90*/  FMNMX3 R10, R10, R28, R29, !PT ;  /* 0x0000001c0a0a7276 */ /* 0x000fe2000780001d */
        /* <DEDUP_REMOVED lines=12> */
[----:B------:R0:W-:Y:S04]  /*0d60*/  STL.128 [R14+0x70], R36 ;  /* 0x000070240e007387 */ /* 0x0001e80000100c00 */
[----:B------:R-:W2:Y:S04]  /*0d70*/  LDL.128 R52, [R11+0x100] ;  /* 0x000100000b347983 */ /* 0x000ea80000100c00 */
[----:B------:R1:W3:Y:S01]  /*0d80*/  LDL.128 R4, [R11+0x110] ;  /* 0x000110000b047983 */ /* 0x0002e20000100c00 */
[----:B------:R-:W-:Y:S01]  /*0d90*/  FMNMX3 R10, R10, R30, R31, !PT ;  /* 0x0000001e0a0a7276 */ /* 0x000fe2000780001f */
[----:B------:R-:W-:-:S03]  /*0da0*/  UIADD3 UR4, UPT, UPT, UR4, 0x28, URZ ;  /* 0x0000002804047890 */ /* 0x000fc6000fffe0ff */
[----:B------:R-:W-:Y:S01]  /*0db0*/  FMNMX3 R10, R10, R32, R33, !PT ;  /* 0x000000200a0a7276 */ /* 0x000fe20007800021 */
[----:B------:R-:W-:Y:S01]  /*0dc0*/  UISETP.NE.AND UP0, UPT, UR4, 0x80, UPT ;  /* 0x000000800400788c */ /* 0x000fe2000bf05270 */
[----:B-1----:R-:W-:Y:S02]  /*0dd0*/  IADD3 R11, PT, PT, R11, 0x140, RZ ;  /* 0x000001400b0b7810 */ /* 0x002fe40007ffe0ff */
[----:B------:R-:W-:-:S04]  /*0de0*/  FMNMX3 R10, R10, R34, R35, !PT ;  /* 0x000000220a0a7276 */ /* 0x000fc80007800023 */
        /* <DEDUP_REMOVED lines=8> */
[----:B0-----:R-:W-:-:S04]  /*0e70*/  FMNMX3 R36, R10, R36, R37, !PT ;  /* 0x000000240a247276 */ /* 0x001fc80007800025 */
        /* <DEDUP_REMOVED lines=12> */
[----:B------:R-:W-:-:S03]  /*0f40*/  FMUL R55, R6, UR5 ;  /* 0x0000000506377c20 */ /* 0x000fc60008400000 */
[----:B------:R-:W-:Y:S02]  /*0f50*/  FMNMX3 R36, R36, R52, R53, !PT ;  /* 0x0000003424247276 */ /* 0x000fe40007800035 */
[----:B------:R0:W-:Y:S02]  /*0f60*/  STL.128 [R14+0x80], R52 ;  /* 0x000080340e007387 */ /* 0x0001e40000100c00 */
[----:B------:R-:W-:Y:S02]  /*0f70*/  FMNMX3 R10, R36, R54, R55, !PT ;  /* 0x00000036240a7276 */ /* 0x000fe40007800037 */
[----:B0-----:R-:W-:Y:S01]  /*0f80*/  IADD3 R14, PT, PT, R14, 0xa0, RZ ;  /* 0x000000a00e0e7810 */ /* 0x001fe20007ffe0ff */
[----:B------:R-:W-:Y:S06]  /*0f90*/  BRA.U UP0, `(.L_x_2) ;  /* 0xfffffff500447547 */ /* 0x000fec000b83ffff */
[----:B------:R-:W-:Y:S01]  /*0fa0*/  HFMA2 R3, -RZ, RZ, 0, 0 ;  /* 0x00000000ff037431 */ /* 0x000fe200000001ff */
[----:B------:R-:W-:Y:S01]  /*0fb0*/  IADD3 R24, PT, PT, R0, R9, RZ ;  /* 0x0000000900187210 */ /* 0x000fe20007ffe0ff */
[----:B------:R-:W-:-:S06]  /*0fc0*/  UMOV UR4, URZ ;  /* 0x000000ff00047c82 */ /* 0x000fcc0008000000 */
.L_x_3:
[----:B------:R-:W2:Y:S01]  /*0fd0*/  LDL.128 R4, [R13+-0x10] ;  /* 0xfffff0000d047983 */ /* 0x000ea20000100c00 */
[----:B------:R-:W-:Y:S02]  /*0fe0*/  MOV R25, 0x3bbb989d ;  /* 0x3bbb989d00197802 */ /* 0x000fe40000000f00 */
[----:B------:R-:W-:Y:S01]  /*0ff0*/  MOV R27, 0x437c0000 ;  /* 0x437c0000001b7802 */ /* 0x000fe20000000f00 */
[C---:B--2---:R-:W-:Y:S01]  /*1000*/  FADD R4, -R10.reuse, R4 ;  /* 0x000000040a047221 */ /* 0x044fe20000000100 */
[C---:B------:R-:W-:Y:S01]  /*1010*/  FADD R2, -R10.reuse, R5 ;  /* 0x000000050a027221 */ /* 0x040fe20000000100 */
[----:B------:R-:W-:Y:S02]  /*1020*/  FADD R6, -R10, R6 ;  /* 0x000000060a067221 */ /* 0x000fe40000000100 */
[-C--:B------:R-:W-:Y:S01]  /*1030*/  FFMA.SAT R0, R4, R25.reuse, 0.5 ;  /* 0x3f00000004007423 */ /* 0x080fe20000002019 */
[-C--:B------:R-:W-:Y:S01]  /*1040*/  FFMA.SAT R11, R2, R25.reuse, 0.5 ;  /* 0x3f000000020b7423 */ /* 0x080fe20000002019 */
[----:B------:R-:W-:-:S02]  /*1050*/  FFMA.SAT R14, R6, R25, 0.5 ;  /* 0x3f000000060e7423 */ /* 0x000fc40000002019 */
[-C--:B------:R-:W-:Y:S01]  /*1060*/  FFMA.RM R0, R0, R27.reuse, 12582913 ;  /* 0x4b40000100007423 */ /* 0x080fe2000000401b */
[-C--:B------:R-:W-:Y:S01]  /*1070*/  FFMA.RM R11, R11, R27.reuse, 12582913 ;  /* 0x4b4000010b0b7423 */ /* 0x080fe2000000401b */
[----:B------:R-:W-:Y:S02]  /*1080*/  FFMA.RM R14, R14, R27, 12582913 ;  /* 0x4b4000010e0e7423 */ /* 0x000fe4000000401b */
[----:B------:R-:W-:Y:S01]  /*1090*/  FADD R5, R0, -12583039 ;  /* 0xcb40007f00057421 */ /* 0x000fe20000000000 */
[C---:B------:R-:W-:Y:S01]  /*10a0*/  FADD R15, R11.reuse, -12583039 ;  /* 0xcb40007f0b0f7421 */ /* 0x040fe20000000000 */
[----:B------:R-:W-:Y:S02]  /*10b0*/  SHF.L.U32 R11, R11, 0x17, RZ ;  /* 0x000000170b0b7819 */ /* 0x000fe400000006ff */
[----:B------:R-:W-:Y:S01]  /*10c0*/  FFMA R5, R4, 1.4426950216293334961, -R5 ;  /* 0x3fb8aa3b04057823 */ /* 0x000fe20000000805 */
[----:B------:R-:W-:-:S03]  /*10d0*/  FFMA R15, R2, 1.4426950216293334961, -R15 ;  /* 0x3fb8aa3b020f7823 */ /* 0x000fc6000000080f */
[----:B------:R-:W-:Y:S01]  /*10e0*/  FFMA R5, R4, 1.925963033500011079e-08, R5 ;  /* 0x32a5706004057823 */ /* 0x000fe20000000005 */
[----:B------:R-:W-:Y:S01]  /*10f0*/  FADD R4, -R10, R7 ;  /* 0x000000070a047221 */ /* 0x000fe20000000100 */
[----:B------:R-:W-:Y:S01]  /*1100*/  FADD R7, R14, -12583039 ;  /* 0xcb40007f0e077421 */ /* 0x000fe20000000000 */
[----:B------:R-:W-:Y:S02]  /*1110*/  FFMA R15, R2, 1.925963033500011079e-08, R15 ;  /* 0x32a57060020f7823 */ /* 0x000fe4000000000f */
[----:B------:R-:W-:Y:S01]  /*1120*/  FFMA.SAT R16, R4, R25, 0.5 ;  /* 0x3f00000004107423 */ /* 0x000fe20000002019 */
[----:B------:R-:W-:Y:S01]  /*1130*/  FFMA R7, R6, 1.4426950216293334961, -R7 ;  /* 0x3fb8aa3b06077823 */ /* 0x000fe20000000807 */
[----:B------:R-:W0:Y:S02]  /*1140*/  MUFU.EX2 R5, R5 ;  /* 0x0000000500057308 */ /* 0x000e240000000800 */
[----:B------:R-:W-:Y:S01]  /*1150*/  FFMA.RM R17, R16, R27, 12582913 ;  /* 0x4b40000110117423 */ /* 0x000fe2000000401b */
[----:B------:R-:W-:Y:S01]  /*1160*/  FFMA R16, R6, 1.925963033500011079e-08, R7 ;  /* 0x32a5706006107823 */ /* 0x000fe20000000007 */
[----:B------:R-:W-:-:S02]  /*1170*/  SHF.L.U32 R6, R14, 0x17, RZ ;  /* 0x000000170e067819 */ /* 0x000fc400000006ff */
[C---:B------:R-:W-:Y:S01]  /*1180*/  FADD R19, R17.reuse, -12583039 ;  /* 0xcb40007f11137421 */ /* 0x040fe20000000000 */
[----:B------:R-:W-:Y:S01]  /*1190*/  SHF.L.U32 R17, R17, 0x17, RZ ;  /* 0x0000001711117819 */ /* 0x000fe200000006ff */
[----:B------:R-:W1:Y:S02]  /*11a0*/  MUFU.EX2 R7, R16 ;  /* 0x0000001000077308 */ /* 0x000e640000000800 */
[----:B------:R-:W-:-:S04]  /*11b0*/  FFMA R19, R4, 1.4426950216293334961, -R19 ;  /* 0x3fb8aa3b04137823 */ /* 0x000fc80000000813 */
[----:B------:R-:W-:Y:S01]  /*11c0*/  FFMA R19, R4, 1.925963033500011079e-08, R19 ;  /* 0x32a5706004137823 */ /* 0x000fe20000000013 */
[----:B------:R-:W-:Y:S01]  /*11d0*/  SHF.L.U32 R4, R0, 0x17, RZ ;  /* 0x0000001700047819 */ /* 0x000fe200000006ff */
[----:B------:R-:W2:Y:S04]  /*11e0*/  MUFU.EX2 R2, R15 ;  /* 0x0000000f00027308 */ /* 0x000ea80000000800 */
[----:B0-----:R-:W-:-:S04]  /*11f0*/  FMUL R4, R4, R5 ;  /* 0x0000000504047220 */ /* 0x001fc80000400000 */
[----:B------:R-:W0:Y:S01]  /*1200*/  MUFU.EX2 R18, R19 ;  /* 0x0000001300127308 */ /* 0x000e220000000800 */
[----:B-1----:R-:W-:Y:S01]  /*1210*/  FMUL R6, R6, R7 ;  /* 0x0000000706067220 */ /* 0x002fe20000400000 */
[----:B--2---:R-:W-:Y:S01]  /*1220*/  FMUL R5, R11, R2 ;  /* 0x000000020b057220 */ /* 0x004fe20000400000 */
[----:B0-----:R-:W-:-:S05]  /*1230*/  FMUL R7, R17, R18 ;  /* 0x0000001211077220 */ /* 0x001fca0000400000 */
[----:B------:R0:W-:Y:S04]  /*1240*/  STL.128 [R24+-0x10], R4 ;  /* 0xfffff00418007387 */ /* 0x0001e80000100c00 */
[----:B------:R1:W2:Y:S01]  /*1250*/  LDL.128 R20, [R13] ;  /* 0x000000000d147983 */ /* 0x0002a20000100c00 */
[----:B------:R-:W-:-:S04]  /*1260*/  UIADD3 UR4, UPT, UPT, UR4, 0x8, URZ ;  /* 0x0000000804047890 */ /* 0x000fc8000fffe0ff */
[----:B------:R-:W-:Y:S01]  /*1270*/  UISETP.NE.AND UP0, UPT, UR4, 0x80, UPT ;  /* 0x000000800400788c */ /* 0x000fe2000bf05270 */
[----:B-1----:R-:W-:Y:S01]  /*1280*/  IADD3 R13, PT, PT, R13, 0x20, RZ ;  /* 0x000000200d0d7810 */ /* 0x002fe20007ffe0ff */
[----:B0-----:R-:W-:-:S04]  /*1290*/  FADD R4, R4, R3 ;  /* 0x0000000304047221 */ /* 0x001fc80000000000 */
[----:B------:R-:W-:-:S04]  /*12a0*/  FADD R5, R4, R5 ;  /* 0x0000000504057221 */ /* 0x000fc80000000000 */
[----:B------:R-:W-:-:S04]  /*12b0*/  FADD R6, R5, R6 ;  /* 0x0000000605067221 */ /* 0x000fc80000000000 */
[----:B------:R-:W-:Y:S01]  /*12c0*/  FADD R7, R6, R7 ;  /* 0x0000000706077221 */ /* 0x000fe20000000000 */
[C---:B--2---:R-:W-:Y:S01]  /*12d0*/  FADD R20, -R10.reuse, R20 ;  /* 0x000000140a147221 */ /* 0x044fe20000000100 */
[C---:B------:R-:W-:Y:S01]  /*12e0*/  FADD R21, -R10.reuse, R21 ;  /* 0x000000150a157221 */ /* 0x040fe20000000100 */
[C---:B------:R-:W-:Y:S01]  /*12f0*/  FADD R22, -R10.reuse, R22 ;  /* 0x000000160a167221 */ /* 0x040fe20000000100 */
[----:B------:R-:W-:Y:S01]  /*1300*/  FADD R23, -R10, R23 ;  /* 0x000000170a177221 */ /* 0x000fe20000000100 */
[-C--:B------:R-:W-:Y:S01]  /*1310*/  FFMA.SAT R0, R20, R25.reuse, 0.5 ;  /* 0x3f00000014007423 */ /* 0x080fe20000002019 */
[-C--:B------:R-:W-:Y:S01]  /*1320*/  FFMA.SAT R2, R21, R25.reuse, 0.5 ;  /* 0x3f00000015027423 */ /* 0x080fe20000002019 */
[-C--:B------:R-:W-:Y:S01]  /*1330*/  FFMA.SAT R15, R22, R25.reuse, 0.5 ;  /* 0x3f000000160f7423 */ /* 0x080fe20000002019 */
[----:B------:R-:W-:Y:S01]  /*1340*/  FFMA.SAT R16, R23, R25, 0.5 ;  /* 0x3f00000017107423 */ /* 0x000fe20000002019 */
[-C--:B------:R-:W-:Y:S01]  /*1350*/  FFMA.RM R0, R0, R27.reuse, 12582913 ;  /* 0x4b40000100007423 */ /* 0x080fe2000000401b */
[-C--:B------:R-:W-:Y:S01]  /*1360*/  FFMA.RM R2, R2, R27.reuse, 12582913 ;  /* 0x4b40000102027423 */ /* 0x080fe2000000401b */
[-C--:B------:R-:W-:Y:S01]  /*1370*/  FFMA.RM R15, R15, R27.reuse, 12582913 ;  /* 0x4b4000010f0f7423 */ /* 0x080fe2000000401b */
[----:B------:R-:W-:Y:S01]  /*1380*/  FFMA.RM R16, R16, R27, 12582913 ;  /* 0x4b40000110107423 */ /* 0x000fe2000000401b */
[----:B------:R-:W-:Y:S01]  /*1390*/  FADD R11, R0, -12583039 ;  /* 0xcb40007f000b7421 */ /* 0x000fe20000000000 */
[----:B------:R-:W-:Y:S01]  /*13a0*/  FADD R14, R2, -12583039 ;  /* 0xcb40007f020e7421 */ /* 0x000fe20000000000 */
[----:B------:R-:W-:Y:S01]  /*13b0*/  FADD R17, R15, -12583039 ;  /* 0xcb40007f0f117421 */ /* 0x000fe20000000000 */
[----:B------:R-:W-:Y:S01]  /*13c0*/  FADD R18, R16, -12583039 ;  /* 0xcb40007f10127421 */ /* 0x000fe20000000000 */
[----:B------:R-:W-:Y:S01]  /*13d0*/  FFMA R11, R20, 1.4426950216293334961, -R11 ;  /* 0x3fb8aa3b140b7823 */ /* 0x000fe2000000080b */
[----:B------:R-:W-:Y:S01]  /*13e0*/  FFMA R14, R21, 1.4426950216293334961, -R14 ;  /* 0x3fb8aa3b150e7823 */ /* 0x000fe2000000080e */
[----:B------:R-:W-:Y:S01]  /*13f0*/  FFMA R17, R22, 1.4426950216293334961, -R17 ;  /* 0x3fb8aa3b16117823 */ /* 0x000fe20000000811 */
[----:B------:R-:W-:Y:S01]  /*1400*/  FFMA R18, R23, 1.4426950216293334961, -R18 ;  /* 0x3fb8aa3b17127823 */ /* 0x000fe20000000812 */
[----:B------:R-:W-:Y:S01]  /*1410*/  FFMA R11, R20, 1.925963033500011079e-08, R11 ;  /* 0x32a57060140b7823 */ /* 0x000fe2000000000b */
[----:B------:R-:W-:Y:S01]  /*1420*/  FFMA R14, R21, 1.925963033500011079e-08, R14 ;  /* 0x32a57060150e7823 */ /* 0x000fe2000000000e */
[----:B------:R-:W-:Y:S01]  /*1430*/  FFMA R22, R22, 1.925963033500011079e-08, R17 ;  /* 0x32a5706016167823 */ /* 0x000fe20000000011 */
[----:B------:R-:W-:Y:S01]  /*1440*/  FFMA R23, R23, 1.925963033500011079e-08, R18 ;  /* 0x32a5706017177823 */ /* 0x000fe20000000012 */
[----:B------:R-:W-:-:S02]  /*1450*/  SHF.L.U32 R0, R0, 0x17, RZ ;  /* 0x0000001700007819 */ /* 0x000fc400000006ff */
[----:B------:R-:W0:Y:S01]  /*1460*/  MUFU.EX2 R11, R11 ;  /* 0x0000000b000b7308 */ /* 0x000e220000000800 */
[----:B------:R-:W-:Y:S02]  /*1470*/  SHF.L.U32 R17, R2, 0x17, RZ ;  /* 0x0000001702117819 */ /* 0x000fe400000006ff */
[----:B------:R-:W-:Y:S02]  /*1480*/  SHF.L.U32 R2, R16, 0x17, RZ ;  /* 0x0000001710027819 */ /* 0x000fe400000006ff */
[----:B------:R-:W-:-:S03]  /*1490*/  SHF.L.U32 R18, R15, 0x17, RZ ;  /* 0x000000170f127819 */ /* 0x000fc600000006ff */
[----:B------:R-:W1:Y:S08]  /*14a0*/  MUFU.EX2 R14, R14 ;  /* 0x0000000e000e7308 */ /* 0x000e700000000800 */
[----:B------:R-:W2:Y:S01]  /*14b0*/  MUFU.EX2 R19, R22 ;  /* 0x0000001600137308 */ /* 0x000ea20000000800 */
[----:B0-----:R-:W-:-:S04]  /*14c0*/  FMUL R16, R0, R11 ;  /* 0x0000000b00107220 */ /* 0x001fc80000400000 */
[----:B------:R-:W-:-:S03]  /*14d0*/  FADD R0, R7, R16 ;  /* 0x0000001007007221 */ /* 0x000fc60000000000 */
[----:B------:R-:W0:Y:S01]  /*14e0*/  MUFU.EX2 R23, R23 ;  /* 0x0000001700177308 */ /* 0x000e220000000800 */
[----:B-1----:R-:W-:-:S04]  /*14f0*/  FMUL R17, R17, R14 ;  /* 0x0000000e11117220 */ /* 0x002fc80000400000 */
[----:B------:R-:W-:Y:S01]  /*1500*/  FADD R3, R0, R17 ;  /* 0x0000001100037221 */ /* 0x000fe20000000000 */
[----:B--2---:R-:W-:-:S04]  /*1510*/  FMUL R18, R18, R19 ;  /* 0x0000001312127220 */ /* 0x004fc80000400000 */
[----:B------:R-:W-:Y:S01]  /*1520*/  FADD R0, R3, R18 ;  /* 0x0000001203007221 */ /* 0x000fe20000000000 */
[----:B0-----:R-:W-:-:S04]  /*1530*/  FMUL R19, R2, R23 ;  /* 0x0000001702137220 */ /* 0x001fc80000400000 */
[----:B------:R-:W-:Y:S01]  /*1540*/  FADD R3, R0, R19 ;  /* 0x0000001300037221 */ /* 0x000fe20000000000 */
[----:B------:R0:W-:Y:S02]  /*1550*/  STL.128 [R24], R16 ;  /* 0x0000001018007387 */ /* 0x0001e40000100c00 */
[----:B0-----:R-:W-:Y:S01]  /*1560*/  IADD3 R24, PT, PT, R24, 0x20, RZ ;  /* 0x0000002018187810 */ /* 0x001fe20007ffe0ff */
[----:B------:R-:W-:Y:S06]  /*1570*/  BRA.U UP0, `(.L_x_3) ;  /* 0xfffffff900947547 */ /* 0x000fec000b83ffff */
[----:B------:R-:W-:-:S04]  /*1580*/  SHF.L.U32 R0, R12, 0x7, RZ ;  /* 0x000000070c007819 */ /* 0x000fc800000006ff */
[----:B------:R-:W-:-:S05]  /*1590*/  LEA R0, R0, R9, 0x2 ;  /* 0x0000000900007211 */ /* 0x000fca00078e10ff */
[----:B------:R0:W5:Y:S04]  /*15a0*/  LDL.128 R4, [R0] ;  /* 0x0000000000047983 */ /* 0x0001680000100c00 */
[----:B------:R0:W5:Y:S04]  /*15b0*/  LDL.128 R16, [R0+0x10] ;  /* 0x0000100000107983 */ /* 0x0001680000100c00 */
        /* <DEDUP_REMOVED lines=29> */
[----:B------:R0:W5:Y:S01]  /*1790*/  LDL.128 R136, [R0+0x1f0] ;  /* 0x0001f00000887983 */ /* 0x0001620000100c00 */
[----:B------:R-:W-:Y:S01]  /*17a0*/  HFMA2 R9, -RZ, RZ, 0, 0 ;  /* 0x00000000ff097431 */ /* 0x000fe200000001ff */
[----:B------:R-:W-:-:S13]  /*17b0*/  PLOP3.LUT P0, PT, PT, PT, PT, 0x80, 0x8 ;  /* 0x000000000008781c */ /* 0x000fda0003f0f070 */
.L_x_6:
[----:B0-----:R-:W-:-:S05]  /*17c0*/  LEA R0, R9, R8, 0x2 ;  /* 0x0000000809007211 */ /* 0x001fca00078e10ff */
[----:B------:R-:W2:Y:S04]  /*17d0*/  LDL R151, [R0] ;  /* 0x0000000000977983 */ /* 0x000ea80000100800 */
[----:B------:R-:W3:Y:S04]  /*17e0*/  LDL R150, [R0+0x8] ;  /* 0x0000080000967983 */ /* 0x000ee80000100800 */
[----:B------:R-:W4:Y:S04]  /*17f0*/  LDL R152, [R0+0x10] ;  /* 0x0000100000987983 */ /* 0x000f280000100800 */
        /* <DEDUP_REMOVED lines=16> */
[----:B-1----:R-:W4:Y:S04]  /*1900*/  LDL R10, [R0+0x98] ;  /* 0x00009800000a7983 */ /* 0x002f280000100800 */
[----:B------:R-:W4:Y:S04]  /*1910*/  LDL R13, [R0+0xa0] ;  /* 0x0000a000000d7983 */ /* 0x000f280000100800 */
[----:B------:R-:W4:Y:S04]  /*1920*/  LDL R2, [R0+0xa8] ;  /* 0x0000a80000027983 */ /* 0x000f280000100800 */
[----:B------:R-:W4:Y:S04]  /*1930*/  LDL R11, [R0+0xb0] ;  /* 0x0000b000000b7983 */ /* 0x000f280000100800 */
[----:B------:R-:W4:Y:S04]  /*1940*/  LDL R158, [R0+0xf8] ;  /* 0x0000f800009e7983 */ /* 0x000f280000100800 */
[----:B------:R-:W4:Y:S01]  /*1950*/  LDL R159, [R0+0x100] ;  /* 0x00010000009f7983 */ /* 0x000f220000100800 */
[----:B--2--5:R-:W-:-:S04]  /*1960*/  FFMA R148, R4, R151, RZ ;  /* 0x0000009704947223 */ /* 0x024fc800000000ff */
[----:B---3--:R-:W-:Y:S02]  /*1970*/  FFMA R151, R5, R150, R148 ;  /* 0x0000009605977223 */ /* 0x008fe40000000094 */
[----:B------:R-:W2:Y:S02]  /*1980*/  LDL R150, [R0+0xb8] ;  /* 0x0000b80000967983 */ /* 0x000ea40000100800 */
[----:B----4-:R-:W-:Y:S02]  /*1990*/  FFMA R152, R6, R152, R151 ;  /* 0x0000009806987223 */ /* 0x010fe40000000097 */
[----:B------:R-:W3:Y:S02]  /*19a0*/  LDL R151, [R0+0xc0] ;  /* 0x0000c00000977983 */ /* 0x000ee40000100800 */
[----:B------:R-:W-:Y:S02]  /*19b0*/  FFMA R153, R7, R153, R152 ;  /* 0x0000009907997223 */ /* 0x000fe40000000098 */
[----:B------:R-:W4:Y:S02]  /*19c0*/  LDL R152, [R0+0xc8] ;  /* 0x0000c80000987983 */ /* 0x000f240000100800 */
[----:B------:R-:W-:-:S02]  /*19d0*/  FFMA R154, R16, R154, R153 ;  /* 0x0000009a109a7223 */ /* 0x000fc40000000099 */
[----:B------:R-:W4:Y:S02]  /*19e0*/  LDL R153, [R0+0xd0] ;  /* 0x0000d00000997983 */ /* 0x000f240000100800 */
[----:B------:R-:W-:Y:S02]  /*19f0*/  FFMA R155, R17, R155, R154 ;  /* 0x0000009b119b7223 */ /* 0x000fe4000000009a */
[----:B------:R-:W4:Y:S02]  /*1a00*/  LDL R154, [R0+0xd8] ;  /* 0x0000d800009a7983 */ /* 0x000f240000100800 */
        /* <DEDUP_REMOVED lines=33> */
[----:B------:R-:W4:Y:S04]  /*1c20*/  LDL R13, [R0+0x170] ;  /* 0x00017000000d7983 */ /* 0x000f280000100800 */
[----:B------:R-:W4:Y:S04]  /*1c30*/  LDL R2, [R0+0x178] ;  /* 0x0001780000027983 */ /* 0x000f280000100800 */
[----:B------:R-:W4:Y:S01]  /*1c40*/  LDL R11, [R0+0x180] ;  /* 0x00018000000b7983 */ /* 0x000f220000100800 */
[----:B--2---:R-:W-:-:S04]  /*1c50*/  FFMA R161, R35, R150, R160 ;  /* 0x0000009623a17223 */ /* 0x004fc800000000a0 */
[----:B---3--:R-:W-:-:S04]  /*1c60*/  FFMA R150, R36, R151, R161 ;  /* 0x0000009724967223 */ /* 0x008fc800000000a1 */
[----:B----4-:R-:W-:-:S04]  /*1c70*/  FFMA R151, R37, R152, R150 ;  /* 0x0000009825977223 */ /* 0x010fc80000000096 */
[----:B------:R-:W-:-:S04]  /*1c80*/  FFMA R150, R38, R153, R151 ;  /* 0x0000009926967223 */ /* 0x000fc80000000097 */
[----:B------:R-:W-:Y:S02]  /*1c90*/  FFMA R151, R39, R154, R150 ;  /* 0x0000009a27977223 */ /* 0x000fe40000000096 */
[----:B------:R-:W2:Y:S02]  /*1ca0*/  LDL R154, [R0+0x1a8] ;  /* 0x0001a800009a7983 */ /* 0x000ea40000100800 */
[----:B------:R-:W-:Y:S02]  /*1cb0*/  FFMA R150, R40, R155, R151 ;  /* 0x0000009b28967223 */ /* 0x000fe40000000097 */
[----:B------:R-:W3:Y:S02]  /*1cc0*/  LDL R155, [R0+0x1b0] ;  /* 0x0001b000009b7983 */ /* 0x000ee40000100800 */
[----:B------:R-:W-:Y:S02]  /*1cd0*/  FFMA R151, R41, R156, R150 ;  /* 0x0000009c29977223 */ /* 0x000fe40000000096 */
[----:B------:R-:W4:Y:S02]  /*1ce0*/  LDL R156, [R0+0x1b8] ;  /* 0x0001b800009c7983 */ /* 0x000f240000100800 */
[----:B------:R-:W-:-:S02]  /*1cf0*/  FFMA R150, R42, R157, R151 ;  /* 0x0000009d2a967223 */ /* 0x000fc40000000097 */
[----:B------:R-:W4:Y:S02]  /*1d00*/  LDL R157, [R0+0x1c0] ;  /* 0x0001c000009d7983 */ /* 0x000f240000100800 */
[----:B------:R-:W-:Y:S02]  /*1d10*/  FFMA R151, R43, R158, R150 ;  /* 0x0000009e2b977223 */ /* 0x000fe40000000096 */
[----:B------:R-:W2:Y:S02]  /*1d20*/  LDL R150, [R0+0x188] ;  /* 0x0001880000967983 */ /* 0x000ea40000100800 */
[----:B------:R-:W-:Y:S02]  /*1d30*/  FFMA R152, R44, R159, R151 ;  /* 0x0000009f2c987223 */ /* 0x000fe40000000097 */
[----:B------:R-:W3:Y:S02]  /*1d40*/  LDL R151, [R0+0x190] ;  /* 0x0001900000977983 */ /* 0x000ee40000100800 */
        /* <DEDUP_REMOVED lines=47> */
[----:B------:R-:W3:Y:S02]  /*2040*/  LDL R157, [R0+0x310] ;  /* 0x00031000009d7983 */ /* 0x000ee40000100800 */
[----:B------:R-:W-:Y:S02]  /*2050*/  FFMA R151, R69, R158, R150 ;  /* 0x0000009e45977223 */ /* 0x000fe40000000096 */
[----:B------:R-:W2:Y:S02]  /*2060*/  LDL R150, [R0+0x258] ;  /* 0x0002580000967983 */ /* 0x000ea40000100800 */
[----:B------:R-:W-:Y:S02]  /*2070*/  FFMA R152, R70, R159, R151 ;  /* 0x0000009f46987223 */ /* 0x000fe40000000097 */
[----:B------:R-:W4:Y:S02]  /*2080*/  LDL R151, [R0+0x260] ;  /* 0x0002600000977983 */ /* 0x000f240000100800 */
[----:B------:R-:W-:-:S02]  /*2090*/  FFMA R153, R71, R148, R152 ;  /* 0x0000009447997223 */ /* 0x000fc40000000098 */
[----:B------:R-:W3:Y:S02]  /*20a0*/  LDL R148, [R0+0x268] ;  /* 0x0002680000947983 */ /* 0x000ee40000100800 */
[----:B------:R-:W-:Y:S02]  /*20b0*/  FFMA R152, R72, R149, R153 ;  /* 0x0000009548987223 */ /* 0x000fe40000000099 */
[----:B------:R-:W3:Y:S02]  /*20c0*/  LDL R149, [R0+0x270] ;  /* 0x0002700000957983 */ /* 0x000ee40000100800 */
[----:B------:R-:W-:Y:S02]  /*20d0*/  FFMA R153, R73, R146, R152 ;  /* 0x0000009249997223 */ /* 0x000fe40000000098 */
[----:B------:R-:W3:Y:S02]  /*20e0*/  LDL R146, [R0+0x278] ;  /* 0x0002780000927983 */ /* 0x000ee40000100800 */
        /* <DEDUP_REMOVED lines=25> */
[----:B------:R-:W3:Y:S04]  /*2280*/  LDL R153, [R0+0x2e0] ;  /* 0x0002e00000997983 */ /* 0x000ee80000100800 */
[----:B------:R-:W3:Y:S04]  /*2290*/  LDL R14, [R0+0x2e8] ;  /* 0x0002e800000e7983 */ /* 0x000ee80000100800 */
[----:B------:R-:W3:Y:S04]  /*22a0*/  LDL R15, [R0+0x2f0] ;  /* 0x0002f000000f7983 */ /* 0x000ee80000100800 */
[----:B------:R-:W3:Y:S04]  /*22b0*/  LDL R159, [R0+0x300] ;  /* 0x00030000009f7983 */ /* 0x000ee80000100800 */
[----:B------:R-:W3:Y:S01]  /*22c0*/  LDL R152, [R0+0x318] ;  /* 0x0003180000987983 */ /* 0x000ee20000100800 */
[----:B--2---:R-:W-:-:S03]  /*22d0*/  FFMA R161, R87, R150, R160 ;  /* 0x0000009657a17223 */ /* 0x004fc600000000a0 */
[----:B------:R-:W2:Y:S01]  /*22e0*/  LDL R160, [R0+0x3f8] ;  /* 0x0003f80000a07983 */ /* 0x000ea20000100800 */
[----:B----4-:R-:W-:-:S04]  /*22f0*/  FFMA R150, R88, R151, R161 ;  /* 0x0000009758967223 */ /* 0x010fc800000000a1 */
[----:B---3--:R-:W-:-:S04]  /*2300*/  FFMA R151, R89, R148, R150 ;  /* 0x0000009459977223 */ /* 0x008fc80000000096 */
[----:B------:R-:W-:-:S04]  /*2310*/  FFMA R148, R90, R149, R151 ;  /* 0x000000955a947223 */ /* 0x000fc80000000097 */
[----:B------:R-:W-:-:S04]  /*2320*/  FFMA R149, R91, R146, R148 ;  /* 0x000000925b957223 */ /* 0x000fc80000000094 */
[----:B------:R-:W-:-:S04]  /*2330*/  FFMA R146, R92, R147, R149 ;  /* 0x000000935c927223 */ /* 0x000fc80000000095 */
[----:B------:R-:W-:-:S04]  /*2340*/  FFMA R147, R93, R144, R146 ;  /* 0x000000905d937223 */ /* 0x000fc80000000092 */
[----:B------:R-:W-:-:S04]  /*2350*/  FFMA R144, R94, R145, R147 ;  /* 0x000000915e907223 */ /* 0x000fc80000000093 */
[----:B------:R-:W-:Y:S02]  /*2360*/  FFMA R145, R95, R142, R144 ;  /* 0x0000008e5f917223 */ /* 0x000fe40000000090 */
[----:B------:R-:W3:Y:S02]  /*2370*/  LDL R142, [R0+0x328] ;  /* 0x00032800008e7983 */ /* 0x000ee40000100800 */
[----:B------:R-:W-:Y:S02]  /*2380*/  FFMA R144, R96, R141, R145 ;  /* 0x0000008d60907223 */ /* 0x000fe40000000091 */
[----:B------:R-:W4:Y:S02]  /*2390*/  LDL R141, [R0+0x330] ;  /* 0x00033000008d7983 */ /* 0x000f240000100800 */
[----:B------:R-:W-:Y:S02]  /*23a0*/  FFMA R145, R97, R140, R144 ;  /* 0x0000008c61917223 */ /* 0x000fe40000000090 */
[----:B------:R-:W2:Y:S02]  /*23b0*/  LDL R140, [R0+0x338] ;  /* 0x00033800008c7983 */ /* 0x000ea40000100800 */
[----:B------:R-:W-:-:S02]  /*23c0*/  FFMA R144, R98, R143, R145 ;  /* 0x0000008f62907223 */ /* 0x000fc40000000091 */
[----:B------:R-:W2:Y:S02]  /*23d0*/  LDL R143, [R0+0x340] ;  /* 0x00034000008f7983 */ /* 0x000ea40000100800 */
[----:B------:R-:W-:Y:S02]  /*23e0*/  FFMA R145, R99, R2, R144 ;  /* 0x0000000263917223 */ /* 0x000fe40000000090 */
[----:B------:R-:W2:Y:S02]  /*23f0*/  LDL R2, [R0+0x348] ;  /* 0x0003480000027983 */ /* 0x000ea40000100800 */
        /* <DEDUP_REMOVED lines=21> */
[----:B------:R-:W2:Y:S04]  /*2550*/  LDL R149, [R0+0x3a0] ;  /* 0x0003a00000957983 */ /* 0x000ea80000100800 */
[----:B------:R-:W2:Y:S04]  /*2560*/  LDL R158, [R0+0x3a8] ;  /* 0x0003a800009e7983 */ /* 0x000ea80000100800 */
[----:B------:R-:W2:Y:S04]  /*2570*/  LDL R159, [R0+0x3b0] ;  /* 0x0003b000009f7983 */ /* 0x000ea80000100800 */
[----:B------:R-:W2:Y:S04]  /*2580*/  LDL R156, [R0+0x3b8] ;  /* 0x0003b800009c7983 */ /* 0x000ea80000100800 */
[----:B------:R-:W2:Y:S04]  /*2590*/  LDL R157, [R0+0x3c0] ;  /* 0x0003c000009d7983 */ /* 0x000ea80000100800 */
[----:B------:R-:W2:Y:S01]  /*25a0*/  LDL R154, [R0+0x3c8] ;  /* 0x0003c800009a7983 */ /* 0x000ea20000100800 */
[----:B------:R-:W-:-:S03]  /*25b0*/  FFMA R151, R111, R152, R150 ;  /* 0x000000986f977223 */ /* 0x000fc60000000096 */
[----:B------:R-:W2:Y:S01]  /*25c0*/  LDL R153, [R0+0x3d0] ;  /* 0x0003d00000997983 */ /* 0x000ea20000100800 */
[----:B------:R-:W-:-:S03]  /*25d0*/  FFMA R161, R112, R155, R151 ;  /* 0x0000009b70a17223 */ /* 0x000fc60000000097 */
[----:B------:R-:W2:Y:S04]  /*25e0*/  LDL R152, [R0+0x3d8] ;  /* 0x0003d80000987983 */ /* 0x000ea80000100800 */
[----:B------:R-:W2:Y:S04]  /*25f0*/  LDL R155, [R0+0x3e0] ;  /* 0x0003e000009b7983 */ /* 0x000ea80000100800 */
[----:B------:R-:W2:Y:S04]  /*2600*/  LDL R150, [R0+0x3e8] ;  /* 0x0003e80000967983 */ /* 0x000ea80000100800 */
[----:B------:R0:W2:Y:S01]  /*2610*/  LDL R151, [R0+0x3f0] ;  /* 0x0003f00000977983 */ /* 0x0000a20000100800 */
[----:B------:R-:W-:Y:S01]  /*2620*/  BSSY.RECONVERGENT B1, `(.L_x_4) ;  /* 0x000002a000017945 */ /* 0x000fe20003800200 */
[----:B------:R-:W-:-:S02]  /*2630*/  FSETP.GT.AND P2, PT, R3, RZ, PT ;  /* 0x000000ff0300720b */ /* 0x000fc40003f44000 */
[----:B------:R-:W-:Y:S02]  /*2640*/  PLOP3.LUT P1, PT, P0, PT, PT, 0x80, 0x8 ;  /* 0x000000000008781c */ /* 0x000fe4000072f070 */
[----:B------:R-:W-:Y:S01]  /*2650*/  LEA R9, R12, R9, 0x1 ;  /* 0x000000090c097211 */ /* 0x000fe200078e08ff */
[----:B---3--:R-:W-:-:S04]  /*2660*/  FFMA R142, R142, R113, R161 ;  /* 0x000000718e8e7223 */ /* 0x008fc800000000a1 */
[----:B----4-:R-:W-:-:S04]  /*2670*/  FFMA R141, R141, R114, R142 ;  /* 0x000000728d8d7223 */ /* 0x010fc8000000008e */
[----:B--2---:R-:W-:-:S04]  /*2680*/  FFMA R141, R140, R115, R141 ;  /* 0x000000738c8d7223 */ /* 0x004fc8000000008d */
[----:B------:R-:W-:-:S04]  /*2690*/  FFMA R140, R116, R143, R141 ;  /* 0x0000008f748c7223 */ /* 0x000fc8000000008d */
[----:B------:R-:W-:-:S04]  /*26a0*/  FFMA R141, R117, R2, R140 ;  /* 0x00000002758d7223 */ /* 0x000fc8000000008c */
[----:B------:R-:W-:-:S04]  /*26b0*/  FFMA R2, R118, R13, R141 ;  /* 0x0000000d76027223 */ /* 0x000fc8000000008d */
[----:B------:R-:W-:-:S04]  /*26c0*/  FFMA R13, R119, R10, R2 ;  /* 0x0000000a770d7223 */ /* 0x000fc80000000002 */
[----:B------:R-:W-:-:S04]  /*26d0*/  FFMA R2, R120, R11, R13 ;  /* 0x0000000b78027223 */ /* 0x000fc8000000000d */
[----:B------:R-:W-:-:S04]  /*26e0*/  FFMA R11, R121, R144, R2 ;  /* 0x00000090790b7223 */ /* 0x000fc80000000002 */
[----:B------:R-:W-:-:S04]  /*26f0*/  FFMA R2, R122, R145, R11 ;  /* 0x000000917a027223 */ /* 0x000fc8000000000b */
[----:B------:R-:W-:-:S04]  /*2700*/  FFMA R11, R123, R14, R2 ;  /* 0x0000000e7b0b7223 */ /* 0x000fc80000000002 */
[----:B0-----:R-:W-:-:S04]  /*2710*/  FFMA R0, R124, R15, R11 ;  /* 0x0000000f7c007223 */ /* 0x001fc8000000000b */
        /* <DEDUP_REMOVED lines=10> */
[----:B------:R-:W-:Y:S01]  /*27c0*/  FFMA R11, R135, R152, R0 ;  /* 0x00000098870b7223 */ /* 0x000fe20000000000 */
[----:B------:R-:W0:Y:S03]  /*27d0*/  MUFU.RCP R2, R3 ;  /* 0x0000000300027308 */ /* 0x000e260000001000 */
[----:B------:R-:W-:-:S04]  /*27e0*/  FFMA R0, R136, R155, R11 ;  /* 0x0000009b88007223 */ /* 0x000fc8000000000b */
[----:B------:R-:W-:-:S04]  /*27f0*/  FFMA R11, R137, R150, R0 ;  /* 0x00000096890b7223 */ /* 0x000fc80000000000 */
[----:B------:R-:W-:-:S04]  /*2800*/  FFMA R0, R138, R151, R11 ;  /* 0x000000978a007223 */ /* 0x000fc8000000000b */
[----:B------:R-:W-:Y:S01]  /*2810*/  FFMA R0, R139, R160, R0 ;  /* 0x000000a08b007223 */ /* 0x000fe20000000000 */
[----:B0-----:R-:W-:-:S03]  /*2820*/  FFMA R13, -R3, R2, 1 ;  /* 0x3f800000030d7423 */ /* 0x001fc60000000102 */
[----:B------:R-:W0:Y:S01]  /*2830*/  FCHK P3, R0, R3 ;  /* 0x0000000300007302 */ /* 0x000e220000060000 */
[----:B------:R-:W-:-:S04]  /*2840*/  FFMA R13, R2, R13, R2 ;  /* 0x0000000d020d7223 */ /* 0x000fc80000000002 */
[----:B------:R-:W-:-:S04]  /*2850*/  FFMA R2, R0, R13, RZ ;  /* 0x0000000d00027223 */ /* 0x000fc800000000ff */
[----:B------:R-:W-:-:S04]  /*2860*/  FFMA R10, -R3, R2, R0 ;  /* 0x00000002030a7223 */ /* 0x000fc80000000100 */
[----:B------:R-:W-:Y:S01]  /*2870*/  FFMA R2, R13, R10, R2 ;  /* 0x0000000a0d027223 */ /* 0x000fe20000000002 */
[----:B0-----:R-:W-:Y:S06]  /*2880*/  @!P3 BRA `(.L_x_5) ;  /* 0x00000000000cb947 */ /* 0x001fec0003800000 */
[----:B------:R-:W-:-:S07]  /*2890*/  MOV R2, 0x28b0 ;  /* 0x000028b000027802 */ /* 0x000fce0000000f00 */
[----:B------:R-:W-:Y:S05]  /*28a0*/  CALL.REL.NOINC `($__internal_0_$__cuda_sm3x_div_rn_noftz_f32_slowpath) ;  /* 0x0000000000307944 */ /* 0x000fea0003c00000 */
[----:B------:R-:W-:-:S07]  /*28b0*/  MOV R2, R15 ;  /* 0x0000000f00027202 */ /* 0x000fce0000000f00 */
.L_x_5:
[----:B------:R-:W-:Y:S05]  /*28c0*/  BSYNC.RECONVERGENT B1 ;  /* 0x0000000000017941 */ /* 0x000fea0003800200 */
.L_x_4:
[----:B------:R-:W0:Y:S01]  /*28d0*/  LDC.64 R10, c[0x0][0x398] ;  /* 0x0000e600ff0a7b82 */ /* 0x000e220000000a00 */
[----:B------:R-:W-:Y:S02]  /*28e0*/  FSEL R13, R2, RZ, P2 ;  /* 0x000000ff020d7208 */ /* 0x000fe40001000000 */
[----:B------:R-:W-:Y:S01]  /*28f0*/  PLOP3.LUT P0, PT, PT, PT, PT, 0x8, 0x80 ;  /* 0x000000000080781c */ /* 0x000fe20003f0e170 */
[----:B0-----:R-:W-:-:S04]  /*2900*/  IMAD.WIDE.U32 R10, R9, 0x4, R10 ;  /* 0x00000004090a7825 */ /* 0x001fc800078e000a */
[----:B------:R-:W-:Y:S01]  /*2910*/  HFMA2 R9, -RZ, RZ, 0, 5.9604644775390625e-08 ;  /* 0x00000001ff097431 */ /* 0x000fe200000001ff */
[----:B------:R1:W-:Y:S01]  /*2920*/  STG.E desc[UR6][R10.64], R13 ;  /* 0x0000000d0a007986 */ /* 0x0003e2000c101906 */
[----:B------:R-:W-:Y:S06]  /*2930*/  @P1 BRA `(.L_x_6) ;  /* 0xffffffec00a01947 */ /* 0x000fec000383ffff */
.L_x_1:
[----:B------:R-:W-:Y:S05]  /*2940*/  BSYNC.RECONVERGENT B0 ;  /* 0x0000000000007941 */ /* 0x000fea0003800200 */
.L_x_0:
[----:B------:R-:W-:Y:S06]  /*2950*/  BAR.SYNC.DEFER_BLOCKING 0x0 ;  /* 0x0000000000007b1d */ /* 0x000fec0000010000 */
[----:B------:R-:W-:Y:S05]  /*2960*/  EXIT ;  /* 0x000000000000794d */ /* 0x000fea0003800000 */
        .weak           $__internal_0_$__cuda_sm3x_div_rn_noftz_f32_slowpath
        .type           $__internal_0_$__cuda_sm3x_div_rn_noftz_f32_slowpath,@function
        .size           $__internal_0_$__cuda_sm3x_div_rn_noftz_f32_slowpath,(.L_x_19 - $__internal_0_$__cuda_sm3x_div_rn_noftz_f32_slowpath)
$__internal_0_$__cuda_sm3x_div_rn_noftz_f32_slowpath:
[----:B------:R-:W-:Y:S01]  /*2970*/  SHF.R.U32.HI R11, RZ, 0x17, R3 ;  /* 0x00000017ff0b7819 */ /* 0x000fe20000011603 */
[----:B------:R-:W-:Y:S01]  /*2980*/  BSSY.RECONVERGENT B2, `(.L_x_7) ;  /* 0x0000064000027945 */ /* 0x000fe20003800200 */
[----:B------:R-:W-:Y:S02]  /*2990*/  SHF.R.U32.HI R10, RZ, 0x17, R0 ;  /* 0x00000017ff0a7819 */ /* 0x000fe40000011600 */
[----:B------:R-:W-:Y:S02]  /*29a0*/  LOP3.LUT R142, R11, 0xff, RZ, 0xc0, !PT ;  /* 0x000000ff0b8e7812 */ /* 0x000fe400078ec0ff */
[----:B------:R-:W-:Y:S02]  /*29b0*/  LOP3.LUT R140, R10, 0xff, RZ, 0xc0, !PT ;  /* 0x000000ff0a8c7812 */ /* 0x000fe400078ec0ff */
[----:B------:R-:W-:Y:S02]  /*29c0*/  IADD3 R15, PT, PT, R142, -0x1, RZ ;  /* 0xffffffff8e0f7810 */ /* 0x000fe40007ffe0ff */
[----:B------:R-:W-:-:S02]  /*29d0*/  IADD3 R14, PT, PT, R140, -0x1, RZ ;  /* 0xffffffff8c0e7810 */ /* 0x000fc40007ffe0ff */
[----:B------:R-:W-:Y:S02]  /*29e0*/  ISETP.GT.U32.AND P0, PT, R15, 0xfd, PT ;  /* 0x000000fd0f00780c */ /* 0x000fe40003f04070 */
[----:B------:R-:W-:Y:S02]  /*29f0*/  MOV R10, R0 ;  /* 0x00000000000a7202 */ /* 0x000fe40000000f00 */
[----:B------:R-:W-:Y:S02]  /*2a00*/  ISETP.GT.U32.OR P0, PT, R14, 0xfd, P0 ;  /* 0x000000fd0e00780c */ /* 0x000fe40000704470 */
[----:B------:R-:W-:-:S11]  /*2a10*/  MOV R11, R3 ;  /* 0x00000003000b7202 */ /* 0x000fd60000000f00 */
[----:B------:R-:W-:Y:S01]  /*2a20*/  @!P0 MOV R13, RZ ;  /* 0x000000ff000d8202 */ /* 0x000fe20000000f00 */
[----:B------:R-:W-:Y:S06]  /*2a30*/  @!P0 BRA `(.L_x_8) ;  /* 0x00000000005c8947 */ /* 0x000fec0003800000 */
[----:B------:R-:W-:Y:S02]  /*2a40*/  FSETP.GTU.FTZ.AND P3, PT, |R3|, +INF , PT ;  /* 0x7f8000000300780b */ /* 0x000fe40003f7c200 */
[----:B------:R-:W-:-:S04]  /*2a50*/  FSETP.GTU.FTZ.AND P0, PT, |R0|, +INF , PT ;  /* 0x7f8000000000780b */ /* 0x000fc80003f1c200 */
[----:B------:R-:W-:-:S13]  /*2a60*/  PLOP3.LUT P0, PT, P0, P3, PT, 0xf8, 0x8f ;  /* 0x00000000008f781c */ /* 0x000fda0000707f70 */
[----:B------:R-:W-:Y:S05]  /*2a70*/  @P0 BRA `(.L_x_9) ;  /* 0x00000004004c0947 */ /* 0x000fea0003800000 */
[----:B------:R-:W-:-:S13]  /*2a80*/  LOP3.LUT P0, RZ, R11, 0x7fffffff, R10, 0xc8, !PT ;  /* 0x7fffffff0bff7812 */ /* 0x000fda000780c80a */
[----:B------:R-:W-:Y:S05]  /*2a90*/  @!P0 BRA `(.L_x_10) ;  /* 0x00000004003c8947 */ /* 0x000fea0003800000 */
[C---:B------:R-:W-:Y:S02]  /*2aa0*/  FSETP.NEU.FTZ.AND P4, PT, |R0|.reuse, +INF , PT ;  /* 0x7f8000000000780b */ /* 0x040fe40003f9d200 */
[----:B------:R-:W-:Y:S02]  /*2ab0*/  FSETP.NEU.FTZ.AND P3, PT, |R3|, +INF , PT ;  /* 0x7f8000000300780b */ /* 0x000fe40003f7d200 */
[----:B------:R-:W-:-:S11]  /*2ac0*/  FSETP.NEU.FTZ.AND P0, PT, |R0|, +INF , PT ;  /* 0x7f8000000000780b */ /* 0x000fd60003f1d200 */
[----:B------:R-:W-:Y:S05]  /*2ad0*/  @!P3 BRA !P4, `(.L_x_10) ;  /* 0x00000004002cb947 */ /* 0x000fea0006000000 */
[----:B------:R-:W-:-:S04]  /*2ae0*/  LOP3.LUT P4, RZ, R10, 0x7fffffff, RZ, 0xc0, !PT ;  /* 0x7fffffff0aff7812 */ /* 0x000fc8000788c0ff */
[----:B------:R-:W-:-:S13]  /*2af0*/  PLOP3.LUT P3, PT, P3, P4, PT, 0x2f, 0xf2 ;  /* 0x0000000000f2781c */ /* 0x000fda0001f68577 */
[----:B------:R-:W-:Y:S05]  /*2b00*/  @P3 BRA `(.L_x_11) ;  /* 0x0000000400183947 */ /* 0x000fea0003800000 */
[----:B------:R-:W-:-:S04]  /*2b10*/  LOP3.LUT P3, RZ, R11, 0x7fffffff, RZ, 0xc0, !PT ;  /* 0x7fffffff0bff7812 */ /* 0x000fc8000786c0ff */
[----:B------:R-:W-:-:S13]  /*2b20*/  PLOP3.LUT P0, PT, P0, P3, PT, 0x2f, 0xf2 ;  /* 0x0000000000f2781c */ /* 0x000fda0000706577 */
[----:B------:R-:W-:Y:S05]  /*2b30*/  @P0 BRA `(.L_x_12) ;  /* 0x0000000400000947 */ /* 0x000fea0003800000 */
[----:B------:R-:W-:Y:S02]  /*2b40*/  ISETP.GE.AND P0, PT, R14, RZ, PT ;  /* 0x000000ff0e00720c */ /* 0x000fe40003f06270 */
[----:B------:R-:W-:-:S11]  /*2b50*/  ISETP.GE.AND P3, PT, R15, RZ, PT ;  /* 0x000000ff0f00720c */ /* 0x000fd60003f66270 */
[----:B------:R-:W-:Y:S01]  /*2b60*/  @P0 MOV R13, RZ ;  /* 0x000000ff000d0202 */ /* 0x000fe20000000f00 */
[----:B------:R-:W-:Y:S01]  /*2b70*/  @!P0 FFMA R10, R0, 1.84467440737095516160e+19, RZ ;  /* 0x5f800000000a8823 */ /* 0x000fe200000000ff */
[----:B------:R-:W-:Y:S01]  /*2b80*/  @!P0 MOV R13, 0xffffffc0 ;  /* 0xffffffc0000d8802 */ /* 0x000fe20000000f00 */
[----:B------:R-:W-:-:S03]  /*2b90*/  @!P3 FFMA R11, R3, 1.84467440737095516160e+19, RZ ;  /* 0x5f800000030bb823 */ /* 0x000fc600000000ff */
[----:B------:R-:W-:-:S07]  /*2ba0*/  @!P3 IADD3 R13, PT, PT, R13, 0x40, RZ ;  /* 0x000000400d0db810 */ /* 0x000fce0007ffe0ff */
.L_x_8:
[----:B------:R-:W-:Y:S01]  /*2bb0*/  LEA R0, R142, 0xc0800000, 0x17 ;  /* 0xc08000008e007811 */ /* 0x000fe200078eb8ff */
[----:B------:R-:W-:Y:S03]  /*2bc0*/  BSSY.RECONVERGENT B3, `(.L_x_13) ;  /* 0x0000036000037945 */ /* 0x000fe60003800200 */
[----:B------:R-:W-:Y:S02]  /*2bd0*/  IADD3 R14, PT, PT, -R0, R11, RZ ;  /* 0x0000000b000e7210 */ /* 0x000fe40007ffe1ff */
[----:B------:R-:W-:Y:S02]  /*2be0*/  IADD3 R11, PT, PT, R140, -0x7f, RZ ;  /* 0xffffff818c0b7810 */ /* 0x000fe40007ffe0ff */
[----:B------:R-:W0:Y:S01]  /*2bf0*/  MUFU.RCP R15, R14 ;  /* 0x0000000e000f7308 */ /* 0x000e220000001000 */
[----:B------:R-:W-:Y:S02]  /*2c00*/  FADD.FTZ R141, -R14, -RZ ;  /* 0x800000ff0e8d7221 */ /* 0x000fe40000010100 */
[----:B------:R-:W-:-:S02]  /*2c10*/  IMAD R0, R11, -0x800000, R10 ;  /* 0xff8000000b007824 */ /* 0x000fc400078e020a */
[----:B0-----:R-:W-:-:S04]  /*2c20*/  FFMA R140, R15, R141, 1 ;  /* 0x3f8000000f8c7423 */ /* 0x001fc8000000008d */
[----:B------:R-:W-:-:S04]  /*2c30*/  FFMA R143, R15, R140, R15 ;  /* 0x0000008c0f8f7223 */ /* 0x000fc8000000000f */
[----:B------:R-:W-:-:S04]  /*2c40*/  FFMA R10, R0, R143, RZ ;  /* 0x0000008f000a7223 */ /* 0x000fc800000000ff */
[----:B------:R-:W-:-:S04]  /*2c50*/  FFMA R15, R141, R10, R0 ;  /* 0x0000000a8d0f7223 */ /* 0x000fc80000000000 */
[----:B------:R-:W-:Y:S01]  /*2c60*/  FFMA R140, R143, R15, R10 ;  /* 0x0000000f8f8c7223 */ /* 0x000fe2000000000a */
[----:B------:R-:W-:-:S03]  /*2c70*/  IADD3 R10, PT, PT, R11, 0x7f, -R142 ;  /* 0x0000007f0b0a7810 */ /* 0x000fc60007ffe88e */
[----:B------:R-:W-:Y:S01]  /*2c80*/  FFMA R141, R141, R140, R0 ;  /* 0x0000008c8d8d7223 */ /* 0x000fe20000000000 */
[----:B------:R-:W-:-:S03]  /*2c90*/  IADD3 R10, PT, PT, R10, R13, RZ ;  /* 0x0000000d0a0a7210 */ /* 0x000fc60007ffe0ff */
[----:B------:R-:W-:-:S05]  /*2ca0*/  FFMA R15, R143, R141, R140 ;  /* 0x0000008d8f0f7223 */ /* 0x000fca000000008c */
[----:B------:R-:W-:-:S04]  /*2cb0*/  SHF.R.U32.HI R0, RZ, 0x17, R15 ;  /* 0x00000017ff007819 */ /* 0x000fc8000001160f */
[----:B------:R-:W-:-:S04]  /*2cc0*/  LOP3.LUT R0, R0, 0xff, RZ, 0xc0, !PT ;  /* 0x000000ff00007812 */ /* 0x000fc800078ec0ff */
[----:B------:R-:W-:-:S04]  /*2cd0*/  IADD3 R14, PT, PT, R0, R10, RZ ;  /* 0x0000000a000e7210 */ /* 0x000fc80007ffe0ff */
[----:B------:R-:W-:-:S04]  /*2ce0*/  IADD3 R0, PT, PT, R14, -0x1, RZ ;  /* 0xffffffff0e007810 */ /* 0x000fc80007ffe0ff */
[----:B------:R-:W-:-:S13]  /*2cf0*/  ISETP.GE.U32.AND P0, PT, R0, 0xfe, PT ;  /* 0x000000fe0000780c */ /* 0x000fda0003f06070 */
[----:B------:R-:W-:Y:S05]  /*2d00*/  @!P0 BRA `(.L_x_14) ;  /* 0x0000000000808947 */ /* 0x000fea0003800000 */
[----:B------:R-:W-:-:S13]  /*2d10*/  ISETP.GT.AND P0, PT, R14, 0xfe, PT ;  /* 0x000000fe0e00780c */ /* 0x000fda0003f04270 */
[----:B------:R-:W-:Y:S05]  /*2d20*/  @P0 BRA `(.L_x_15) ;  /* 0x00000000006c0947 */ /* 0x000fea0003800000 */
[----:B------:R-:W-:-:S13]  /*2d30*/  ISETP.GE.AND P0, PT, R14, 0x1, PT ;  /* 0x000000010e00780c */ /* 0x000fda0003f06270 */
[----:B------:R-:W-:Y:S05]  /*2d40*/  @P0 BRA `(.L_x_16) ;  /* 0x0000000000740947 */ /* 0x000fea0003800000 */
[----:B------:R-:W-:Y:S02]  /*2d50*/  ISETP.GE.AND P0, PT, R14, -0x18, PT ;  /* 0xffffffe80e00780c */ /* 0x000fe40003f06270 */
[----:B------:R-:W-:-:S11]  /*2d60*/  LOP3.LUT R15, R15, 0x80000000, RZ, 0xc0, !PT ;  /* 0x800000000f0f7812 */ /* 0x000fd600078ec0ff */
[----:B------:R-:W-:Y:S05]  /*2d70*/  @!P0 BRA `(.L_x_16) ;  /* 0x0000000000688947 */ /* 0x000fea0003800000 */
[CCC-:B------:R-:W-:Y:S01]  /*2d80*/  FFMA.RZ R0, R143.reuse, R141.reuse, R140.reuse ;  /* 0x0000008d8f007223 */ /* 0x1c0fe2000000c08c */
[C---:B------:R-:W-:Y:S01]  /*2d90*/  IADD3 R13, PT, PT, R14.reuse, 0x20, RZ ;  /* 0x000000200e0d7810 */ /* 0x040fe20007ffe0ff */
[CCC-:B------:R-:W-:Y:S01]  /*2da0*/  FFMA.RM R11, R143.reuse, R141.reuse, R140.reuse ;  /* 0x0000008d8f0b7223 */ /* 0x1c0fe2000000408c */
[----:B------:R-:W-:Y:S02]  /*2db0*/  ISETP.NE.AND P4, PT, R14, RZ, PT ;  /* 0x000000ff0e00720c */ /* 0x000fe40003f85270 */
[----:B------:R-:W-:Y:S01]  /*2dc0*/  LOP3.LUT R10, R0, 0x7fffff, RZ, 0xc0, !PT ;  /* 0x007fffff000a7812 */ /* 0x000fe200078ec0ff */
[----:B------:R-:W-:Y:S01]  /*2dd0*/  FFMA.RP R0, R143, R141, R140 ;  /* 0x0000008d8f007223 */ /* 0x000fe2000000808c */
[----:B------:R-:W-:Y:S02]  /*2de0*/  ISETP.NE.AND P3, PT, R14, RZ, PT ;  /* 0x000000ff0e00720c */ /* 0x000fe40003f65270 */
[----:B------:R-:W-:Y:S02]  /*2df0*/  LOP3.LUT R10, R10, 0x800000, RZ, 0xfc, !PT ;  /* 0x008000000a0a7812 */ /* 0x000fe400078efcff */
[----:B------:R-:W-:-:S02]  /*2e00*/  IADD3 R14, PT, PT, -R14, RZ, RZ ;  /* 0x000000ff0e0e7210 */ /* 0x000fc40007ffe1ff */
[----:B------:R-:W-:Y:S02]  /*2e10*/  SHF.L.U32 R13, R10, R13, RZ ;  /* 0x0000000d0a0d7219 */ /* 0x000fe400000006ff */
[----:B------:R-:W-:Y:S02]  /*2e20*/  FSETP.NEU.FTZ.AND P0, PT, R0, R11, PT ;  /* 0x0000000b0000720b */ /* 0x000fe40003f1d000 */
[----:B------:R-:W-:Y:S02]  /*2e30*/  SEL R11, R14, RZ, P4 ;  /* 0x000000ff0e0b7207 */ /* 0x000fe40002000000 */
[----:B------:R-:W-:Y:S02]  /*2e40*/  ISETP.NE.AND P3, PT, R13, RZ, P3 ;  /* 0x000000ff0d00720c */ /* 0x000fe40001f65270 */
[----:B------:R-:W-:Y:S02]  /*2e50*/  SHF.R.U32.HI R11, RZ, R11, R10 ;  /* 0x0000000bff0b7219 */ /* 0x000fe4000001160a */
[----:B------:R-:W-:-:S02]  /*2e60*/  PLOP3.LUT P0, PT, P0, P3, PT, 0xf8, 0x8f ;  /* 0x00000000008f781c */ /* 0x000fc40000707f70 */
[----:B------:R-:W-:Y:S02]  /*2e70*/  SHF.R.U32.HI R13, RZ, 0x1, R11 ;  /* 0x00000001ff0d7819 */ /* 0x000fe4000001160b */
[----:B------:R-:W-:-:S04]  /*2e80*/  SEL R0, RZ, 0x1, !P0 ;  /* 0x00000001ff007807 */ /* 0x000fc80004000000 */
[----:B------:R-:W-:-:S04]  /*2e90*/  LOP3.LUT R0, R0, 0x1, R13, 0xf8, !PT ;  /* 0x0000000100007812 */ /* 0x000fc800078ef80d */
[----:B------:R-:W-:-:S04]  /*2ea0*/  LOP3.LUT R0, R0, R11, RZ, 0xc0, !PT ;  /* 0x0000000b00007212 */ /* 0x000fc800078ec0ff */
[----:B------:R-:W-:-:S04]  /*2eb0*/  IADD3 R0, PT, PT, R13, R0, RZ ;  /* 0x000000000d007210 */ /* 0x000fc80007ffe0ff */
[----:B------:R-:W-:Y:S01]  /*2ec0*/  LOP3.LUT R15, R0, R15, RZ, 0xfc, !PT ;  /* 0x0000000f000f7212 */ /* 0x000fe200078efcff */
[----:B------:R-:W-:Y:S06]  /*2ed0*/  BRA `(.L_x_16) ;  /* 0x0000000000107947 */ /* 0x000fec0003800000 */
.L_x_15:
[----:B------:R-:W-:-:S04]  /*2ee0*/  LOP3.LUT R15, R15, 0x80000000, RZ, 0xc0, !PT ;  /* 0x800000000f0f7812 */ /* 0x000fc800078ec0ff */
[----:B------:R-:W-:Y:S01]  /*2ef0*/  LOP3.LUT R15, R15, 0x7f800000, RZ, 0xfc, !PT ;  /* 0x7f8000000f0f7812 */ /* 0x000fe200078efcff */
[----:B------:R-:W-:Y:S06]  /*2f00*/  BRA `(.L_x_16) ;  /* 0x0000000000047947 */ /* 0x000fec0003800000 */
.L_x_14:
[----:B------:R-:W-:-:S07]  /*2f10*/  LEA R15, R10, R15, 0x17 ;  /* 0x0000000f0a0f7211 */ /* 0x000fce00078eb8ff */
.L_x_16:
[----:B------:R-:W-:Y:S05]  /*2f20*/  BSYNC.RECONVERGENT B3 ;  /* 0x0000000000037941 */ /* 0x000fea0003800200 */
.L_x_13:
[----:B------:R-:W-:Y:S05]  /*2f30*/  BRA `(.L_x_17) ;  /* 0x0000000000207947 */ /* 0x000fea0003800000 */
.L_x_12:
[----:B------:R-:W-:-:S04]  /*2f40*/  LOP3.LUT R10, R11, 0x80000000, R10, 0x48, !PT ;  /* 0x800000000b0a7812 */ /* 0x000fc800078e480a */
[----:B------:R-:W-:Y:S01]  /*2f50*/  LOP3.LUT R15, R10, 0x7f800000, RZ, 0xfc, !PT ;  /* 0x7f8000000a0f7812 */ /* 0x000fe200078efcff */
[----:B------:R-:W-:Y:S06]  /*2f60*/  BRA `(.L_x_17) ;  /* 0x0000000000147947 */ /* 0x000fec0003800000 */
.L_x_11:
[----:B------:R-:W-:Y:S01]  /*2f70*/  LOP3.LUT R15, R11, 0x80000000, R10, 0x48, !PT ;  /* 0x800000000b0f7812 */ /* 0x000fe200078e480a */
[----:B------:R-:W-:Y:S06]  /*2f80*/  BRA `(.L_x_17) ;  /* 0x00000000000c7947 */ /* 0x000fec0003800000 */
.L_x_10:
[----:B------:R-:W0:Y:S01]  /*2f90*/  MUFU.RSQ R15, -QNAN ;  /* 0xffc00000000f7908 */ /* 0x000e220000001400 */
[----:B------:R-:W-:Y:S05]  /*2fa0*/  BRA `(.L_x_17) ;  /* 0x0000000000047947 */ /* 0x000fea0003800000 */
.L_x_9:
[----:B------:R-:W-:-:S07]  /*2fb0*/  FADD.FTZ R15, R0, R3 ;  /* 0x00000003000f7221 */ /* 0x000fce0000010000 */
.L_x_17:
[----:B------:R-:W-:Y:S05]  /*2fc0*/  BSYNC.RECONVERGENT B2 ;  /* 0x0000000000027941 */ /* 0x000fea0003800200 */
.L_x_7:
[----:B------:R-:W-:Y:S01]  /*2fd0*/  HFMA2 R11, -RZ, RZ, 0, 0 ;  /* 0x00000000ff0b7431 */ /* 0x000fe200000001ff */
[----:B------:R-:W-:-:S04]  /*2fe0*/  MOV R10, R2 ;  /* 0x00000002000a7202 */ /* 0x000fc80000000f00 */
[----:B0-----:R-:W-:Y:S05]  /*2ff0*/  RET.REL.NODEC R10 `(_Z21FlashAttentionForwardPKfS0_S0_PfS1_S1_f) ;  /* 0xffffffd00a007950 */ /* 0x001fea0003c3ffff */
.L_x_18:
[----:B------:R-:W-:-:S00]  /*3000*/  BRA `(.L_x_18) ;  /* 0xfffffffc00fc7947 */ /* 0x000fc0000383ffff */
[----:B------:R-:W-:-:S00]  /*3010*/  NOP ;  /* 0x0000000000007918 */ /* 0x000fc00000000000 */
        /* <DEDUP_REMOVED lines=14> */
.L_x_19:


//--------------------- .nv.shared.reserved.0     --------------------------
	.section	.nv.shared.reserved.0,"aw",@nobits
	.weak		__nv_reservedSMEM_offset_0_alias
	.size		__nv_reservedSMEM_offset_0_alias, 0, 64
	.other		__nv_reservedSMEM_offset_0_alias,@"STO_CUDA_RESERVED_SHARED STV_DEFAULT"
__nv_reservedSMEM_offset_0_alias:
	.zero		0
	.zero		64


//--------------------- .nv.constant0._Z21FlashAttentionForwardPKfS0_S0_PfS1_S1_f --------------------------
	.section	.nv.constant0._Z21FlashAttentionForwardPKfS0_S0_PfS1_S1_f,"a",@progbits
	.sectionflags	@""
	.align	4
.nv.constant0._Z21FlashAttentionForwardPKfS0_S0_PfS1_S1_f:
	.zero		948


//--------------------- SYMBOLS --------------------------

	.type		.nv.reservedSmem.offset0,@object
	.size		.nv.reservedSmem.offset0,0x4
